// auto-generated by cutlass_sweep.sparse_gemm — config: {"arch": "sm_100", "cluster_m": 1, "cluster_n": 1, "dtype": "bf16", "tile_k": 64, "tile_m": 128, "tile_n": 256}
#include "cutlass/cutlass.h"
#include "cutlass/gemm/collective/collective_builder.hpp"
#include "cutlass/gemm/device/gemm_universal_adapter.h"
#include "cutlass/gemm/kernel/gemm_universal.hpp"
#include "cutlass/epilogue/collective/collective_builder.hpp"

using Elem = cutlass::bfloat16_t;
using Acc  = float;
using TileShape    = cute::Shape<cute::_128, cute::_256, cute::_64>;
using ClusterShape = cute::Shape<cute::_1, cute::_1, cute::_1>;

using CollectiveEpilogue = typename cutlass::epilogue::collective::CollectiveBuilder<
    cutlass::arch::Sm100, cutlass::arch::OpClassSparseTensorOp,
    TileShape, ClusterShape,
    cutlass::epilogue::collective::EpilogueTileAuto,
    Acc, Acc,
    Acc, cutlass::layout::ColumnMajor, 128 / cutlass::sizeof_bits<Acc>::value,
    Acc, cutlass::layout::ColumnMajor, 128 / cutlass::sizeof_bits<Acc>::value,
    cutlass::epilogue::TmaWarpSpecialized1Sm
  >::CollectiveOp;

using CollectiveMainloop = typename cutlass::gemm::collective::CollectiveBuilder<
    cutlass::arch::Sm100, cutlass::arch::OpClassSparseTensorOp,
    Elem, cutlass::layout::RowMajor, 2 * 128 / cutlass::sizeof_bits<Elem>::value,
    Elem, cutlass::layout::ColumnMajor, 128 / cutlass::sizeof_bits<Elem>::value,
    Acc,
    TileShape, ClusterShape,
    cutlass::gemm::collective::StageCountAutoCarveoutEpi<CollectiveEpilogue>,
    cutlass::gemm::KernelSparseTmaWarpSpecialized1SmSm100
  >::CollectiveOp;

using GemmKernel = cutlass::gemm::kernel::GemmUniversal<
    cute::Shape<int,int,int,int>,
    CollectiveMainloop,
    CollectiveEpilogue
>;
using Gemm = cutlass::gemm::device::GemmUniversalAdapter<GemmKernel>;

auto* _anchor = &cutlass::device_kernel<GemmKernel>;


// ===== COMPILED SASS (sm_100a) =====

	.target	sm_100a

	.elftype	@"ET_EXEC"


//--------------------- .note.nv.tkinfo           --------------------------
	.section	.note.nv.tkinfo,"",@"SHT_NOTE"
	.sectionflags	@"SHF_NOTE_NV_TKINFO"
	.tkinfo
        /*0018*/ 	.word	0x00000002
        /*0030*/ 	.string	""
        /*0030*/ 	.string	"ptxas"
        /*0030*/ 	.string	"Cuda compilation tools, release 13.0, V13.0.88"
        /*0030*/ 	.string	"Build cuda_13.0.r13.0/compiler.36424714_0"
        /*0030*/ 	.string	"-arch sm_100a -m 64 "



//--------------------- .note.nv.cuinfo           --------------------------
	.section	.note.nv.cuinfo,"",@"SHT_NOTE"
	.sectionflags	@"SHF_NOTE_NV_CUINFO"
        /*0018*/ 	.short	0x0002
        /*001a*/ 	.short	0x0064
        /*001c*/ 	.short	0x0082
	.zero		2


//--------------------- .nv.info                  --------------------------
	.section	.nv.info,"",@"SHT_CUDA_INFO"
	.align	4


	//----- nvinfo : EIATTR_REGCOUNT
	.align		4
        /*0000*/ 	.byte	0x04, 0x2f
        /*0002*/ 	.short	(.L_19 - .L_18)
	.align		4
.L_18:
        /*0004*/ 	.word	index@(_ZN7cutlass13device_kernelINS_4gemm6kernel13GemmUniversalIN4cute5tupleIJiiiiEEENS1_10collective13CollectiveMmaINS1_41MainloopSm100TmaUmmaWarpSpecializedSparseILi4ELi2ELi1ENS5_IJNS4_1CILi1EEESB_SB_EEEEENS5_IJNSA_ILi128EEENSA_ILi256EEENSA_ILi64EEEEEENS_10bfloat16_tENS5_IJNS4_6LayoutINS5_IJiNS5_IJNSA_ILi2EEEiEEEiEEENS5_IJlNS5_IJSB_SK_EEElEEEEENSJ_INS5_IJNS5_IJNS5_IJNSA_ILi8EEESK_SQ_EEEiEEENS5_IJNS5_IJNSA_ILi16EEESK_NSA_ILi4EEEEEEiEEEiEEENS5_IJNS5_IJNS5_IJSE_ST_NSA_ILi2048EEEEEENSA_ILi16384EEEEEENS5_IJNS5_IJSB_NSA_ILi1024EEENSA_ILi32EEEEEElEEElEEEEEEEESI_NS5_IJlSB_lEEENS4_8TiledMMAINS4_8MMA_AtomIJNS4_27SM100_MMA_F16BF16_SS_SPARSEISI_SI_fLi128ELi256ELNS4_4UMMA5MajorE0ELS1E_0ELNS1D_7ScaleInE0ELS1F_0EEEEEENSJ_ISC_NS5_IJNSA_ILi0EEES1I_S1I_EEEEENS5_IJNS4_10UnderscoreES1L_S1L_EEEEENS4_13SM90_TMA_LOADENS4_14ComposedLayoutINS4_7SwizzleILi2ELi4ELi3EEENS4_25smem_sparse_ptr_flag_bitsILi2ELi16EEENSJ_INS5_IJNS5_IJSB_SQ_EEENS5_IJSK_S13_EEEEEENS5_IJNS5_IJS1I_SG_EEESN_EEEEEEEvNS4_8identityES1O_NS1P_INS1Q_ILi3ELi4ELi3EEENS4_18smem_ptr_flag_bitsILi16EEENSJ_INS5_IJSQ_SG_EEENS5_IJSG_SB_EEEEEEEvS21_EENS_8epilogue10collective18CollectiveEpilogueINS2A_23Sm100TmaWarpSpecializedILi3ELi2ELi32ELb1ELb0EEEJSH_NS5_IJNSJ_ISE_SB_EENSJ_IS13_SB_EEEEEfNS5_IJSB_llEEEfS2I_NS2A_6fusion15FusionCallbacksIS2E_NS2J_17LinearCombinationIffffLNS_15FloatRoundStyleE2EEESH_S2H_JEEENS4_5SM1004TMEM4LOAD26SM100_TMEM_LOAD_32dp32b32xES1O_NS1P_INS1Q_ILi2ELi5ELi2EEENS23_ILi32EEENSJ_INS5_IJS13_SU_EEENS5_IJSB_S13_EEEEEEENS4_39AutoVectorizingCopyWithAssumedAlignmentILi128EEENS4_14SM90_TMA_STOREES2Y_S30_S30_EEEvvEEEEvNT_6ParamsE)
        /*0008*/ 	.word	0x0000006f


	//----- nvinfo : EIATTR_FRAME_SIZE
	.align		4
.L_19:
        /*000c*/ 	.byte	0x04, 0x11
        /*000e*/ 	.short	(.L_21 - .L_20)
	.align		4
.L_20:
        /*0010*/ 	.word	index@($__internal_2_$__cuda_sm10x_tcgen05_guardrail_trap_unallocated_columns_being_dealloced)
        /*0014*/ 	.word	0x00000000


	//----- nvinfo : EIATTR_FRAME_SIZE
	.align		4
.L_21:
        /*0018*/ 	.byte	0x04, 0x11
        /*001a*/ 	.short	(.L_23 - .L_22)
	.align		4
.L_22:
        /*001c*/ 	.word	index@($__internal_1_$__cuda_sm10x_tcgen05_guardrail_trap_phase_invalid_during_alloc)
        /*0020*/ 	.word	0x00000000


	//----- nvinfo : EIATTR_FRAME_SIZE
	.align		4
.L_23:
        /*0024*/ 	.byte	0x04, 0x11
        /*0026*/ 	.short	(.L_25 - .L_24)
	.align		4
.L_24:
        /*0028*/ 	.word	index@($__internal_0_$__cuda_sm10x_tcgen05_guardrail_trap_col_being_dealloced_not_returned_by_alloc)
        /*002c*/ 	.word	0x00000000


	//----- nvinfo : EIATTR_FRAME_SIZE
	.align		4
.L_25:
        /*0030*/ 	.byte	0x04, 0x11
        /*0032*/ 	.short	(.L_27 - .L_26)
	.align		4
.L_26:
        /*0034*/ 	.word	index@(_ZN7cutlass13device_kernelINS_4gemm6kernel13GemmUniversalIN4cute5tupleIJiiiiEEENS1_10collective13CollectiveMmaINS1_41MainloopSm100TmaUmmaWarpSpecializedSparseILi4ELi2ELi1ENS5_IJNS4_1CILi1EEESB_SB_EEEEENS5_IJNSA_ILi128EEENSA_ILi256EEENSA_ILi64EEEEEENS_10bfloat16_tENS5_IJNS4_6LayoutINS5_IJiNS5_IJNSA_ILi2EEEiEEEiEEENS5_IJlNS5_IJSB_SK_EEElEEEEENSJ_INS5_IJNS5_IJNS5_IJNSA_ILi8EEESK_SQ_EEEiEEENS5_IJNS5_IJNSA_ILi16EEESK_NSA_ILi4EEEEEEiEEEiEEENS5_IJNS5_IJNS5_IJSE_ST_NSA_ILi2048EEEEEENSA_ILi16384EEEEEENS5_IJNS5_IJSB_NSA_ILi1024EEENSA_ILi32EEEEEElEEElEEEEEEEESI_NS5_IJlSB_lEEENS4_8TiledMMAINS4_8MMA_AtomIJNS4_27SM100_MMA_F16BF16_SS_SPARSEISI_SI_fLi128ELi256ELNS4_4UMMA5MajorE0ELS1E_0ELNS1D_7ScaleInE0ELS1F_0EEEEEENSJ_ISC_NS5_IJNSA_ILi0EEES1I_S1I_EEEEENS5_IJNS4_10UnderscoreES1L_S1L_EEEEENS4_13SM90_TMA_LOADENS4_14ComposedLayoutINS4_7SwizzleILi2ELi4ELi3EEENS4_25smem_sparse_ptr_flag_bitsILi2ELi16EEENSJ_INS5_IJNS5_IJSB_SQ_EEENS5_IJSK_S13_EEEEEENS5_IJNS5_IJS1I_SG_EEESN_EEEEEEEvNS4_8identityES1O_NS1P_INS1Q_ILi3ELi4ELi3EEENS4_18smem_ptr_flag_bitsILi16EEENSJ_INS5_IJSQ_SG_EEENS5_IJSG_SB_EEEEEEEvS21_EENS_8epilogue10collective18CollectiveEpilogueINS2A_23Sm100TmaWarpSpecializedILi3ELi2ELi32ELb1ELb0EEEJSH_NS5_IJNSJ_ISE_SB_EENSJ_IS13_SB_EEEEEfNS5_IJSB_llEEEfS2I_NS2A_6fusion15FusionCallbacksIS2E_NS2J_17LinearCombinationIffffLNS_15FloatRoundStyleE2EEESH_S2H_JEEENS4_5SM1004TMEM4LOAD26SM100_TMEM_LOAD_32dp32b32xES1O_NS1P_INS1Q_ILi2ELi5ELi2EEENS23_ILi32EEENSJ_INS5_IJS13_SU_EEENS5_IJSB_S13_EEEEEEENS4_39AutoVectorizingCopyWithAssumedAlignmentILi128EEENS4_14SM90_TMA_STOREES2Y_S30_S30_EEEvvEEEEvNT_6ParamsE)
        /*0038*/ 	.word	0x00000000


	//----- nvinfo : EIATTR_MIN_STACK_SIZE
	.align		4
.L_27:
        /*003c*/ 	.byte	0x04, 0x12
        /*003e*/ 	.short	(.L_29 - .L_28)
	.align		4
.L_28:
        /*0040*/ 	.word	index@(_ZN7cutlass13device_kernelINS_4gemm6kernel13GemmUniversalIN4cute5tupleIJiiiiEEENS1_10collective13CollectiveMmaINS1_41MainloopSm100TmaUmmaWarpSpecializedSparseILi4ELi2ELi1ENS5_IJNS4_1CILi1EEESB_SB_EEEEENS5_IJNSA_ILi128EEENSA_ILi256EEENSA_ILi64EEEEEENS_10bfloat16_tENS5_IJNS4_6LayoutINS5_IJiNS5_IJNSA_ILi2EEEiEEEiEEENS5_IJlNS5_IJSB_SK_EEElEEEEENSJ_INS5_IJNS5_IJNS5_IJNSA_ILi8EEESK_SQ_EEEiEEENS5_IJNS5_IJNSA_ILi16EEESK_NSA_ILi4EEEEEEiEEEiEEENS5_IJNS5_IJNS5_IJSE_ST_NSA_ILi2048EEEEEENSA_ILi16384EEEEEENS5_IJNS5_IJSB_NSA_ILi1024EEENSA_ILi32EEEEEElEEElEEEEEEEESI_NS5_IJlSB_lEEENS4_8TiledMMAINS4_8MMA_AtomIJNS4_27SM100_MMA_F16BF16_SS_SPARSEISI_SI_fLi128ELi256ELNS4_4UMMA5MajorE0ELS1E_0ELNS1D_7ScaleInE0ELS1F_0EEEEEENSJ_ISC_NS5_IJNSA_ILi0EEES1I_S1I_EEEEENS5_IJNS4_10UnderscoreES1L_S1L_EEEEENS4_13SM90_TMA_LOADENS4_14ComposedLayoutINS4_7SwizzleILi2ELi4ELi3EEENS4_25smem_sparse_ptr_flag_bitsILi2ELi16EEENSJ_INS5_IJNS5_IJSB_SQ_EEENS5_IJSK_S13_EEEEEENS5_IJNS5_IJS1I_SG_EEESN_EEEEEEEvNS4_8identityES1O_NS1P_INS1Q_ILi3ELi4ELi3EEENS4_18smem_ptr_flag_bitsILi16EEENSJ_INS5_IJSQ_SG_EEENS5_IJSG_SB_EEEEEEEvS21_EENS_8epilogue10collective18CollectiveEpilogueINS2A_23Sm100TmaWarpSpecializedILi3ELi2ELi32ELb1ELb0EEEJSH_NS5_IJNSJ_ISE_SB_EENSJ_IS13_SB_EEEEEfNS5_IJSB_llEEEfS2I_NS2A_6fusion15FusionCallbacksIS2E_NS2J_17LinearCombinationIffffLNS_15FloatRoundStyleE2EEESH_S2H_JEEENS4_5SM1004TMEM4LOAD26SM100_TMEM_LOAD_32dp32b32xES1O_NS1P_INS1Q_ILi2ELi5ELi2EEENS23_ILi32EEENSJ_INS5_IJS13_SU_EEENS5_IJSB_S13_EEEEEEENS4_39AutoVectorizingCopyWithAssumedAlignmentILi128EEENS4_14SM90_TMA_STOREES2Y_S30_S30_EEEvvEEEEvNT_6ParamsE)
        /*0044*/ 	.word	0x00000000
.L_29:


//--------------------- .nv.compat                --------------------------
	.section	.nv.compat,"",@"SHT_CUDA_COMPAT_INFO"
	.align	4
        /*0000*/ 	.byte	0x02, 0x09, 0x01, 0x00, 0x02, 0x02, 0x02, 0x00, 0x02, 0x05, 0x05, 0x00, 0x03, 0x07, 0x01, 0x01
        /*0010*/ 	.byte	0x02, 0x03, 0x01, 0x00, 0x02, 0x06, 0x01, 0x00, 0x04, 0x0b, 0x08, 0x00, 0x09, 0x00, 0x00, 0x00
        /*0020*/ 	.byte	0x00, 0x00, 0x00, 0x00


//--------------------- .nv.info._ZN7cutlass13device_kernelINS_4gemm6kernel13GemmUniversalIN4cute5tupleIJiiiiEEENS1_10collective13CollectiveMmaINS1_41MainloopSm100TmaUmmaWarpSpecializedSparseILi4ELi2ELi1ENS5_IJNS4_1CILi1EEESB_SB_EEEEENS5_IJNSA_ILi128EEENSA_ILi256EEENSA_ILi64EEEEEENS_10bfloat16_tENS5_IJNS4_6LayoutINS5_IJiNS5_IJNSA_ILi2EEEiEEEiEEENS5_IJlNS5_IJSB_SK_EEElEEEEENSJ_INS5_IJNS5_IJNS5_IJNSA_ILi8EEESK_SQ_EEEiEEENS5_IJNS5_IJNSA_ILi16EEESK_NSA_ILi4EEEEEEiEEEiEEENS5_IJNS5_IJNS5_IJSE_ST_NSA_ILi2048EEEEEENSA_ILi16384EEEEEENS5_IJNS5_IJSB_NSA_ILi1024EEENSA_ILi32EEEEEElEEElEEEEEEEESI_NS5_IJlSB_lEEENS4_8TiledMMAINS4_8MMA_AtomIJNS4_27SM100_MMA_F16BF16_SS_SPARSEISI_SI_fLi128ELi256ELNS4_4UMMA5MajorE0ELS1E_0ELNS1D_7ScaleInE0ELS1F_0EEEEEENSJ_ISC_NS5_IJNSA_ILi0EEES1I_S1I_EEEEENS5_IJNS4_10UnderscoreES1L_S1L_EEEEENS4_13SM90_TMA_LOADENS4_14ComposedLayoutINS4_7SwizzleILi2ELi4ELi3EEENS4_25smem_sparse_ptr_flag_bitsILi2ELi16EEENSJ_INS5_IJNS5_IJSB_SQ_EEENS5_IJSK_S13_EEEEEENS5_IJNS5_IJS1I_SG_EEESN_EEEEEEEvNS4_8identityES1O_NS1P_INS1Q_ILi3ELi4ELi3EEENS4_18smem_ptr_flag_bitsILi16EEENSJ_INS5_IJSQ_SG_EEENS5_IJSG_SB_EEEEEEEvS21_EENS_8epilogue10collective18CollectiveEpilogueINS2A_23Sm100TmaWarpSpecializedILi3ELi2ELi32ELb1ELb0EEEJSH_NS5_IJNSJ_ISE_SB_EENSJ_IS13_SB_EEEEEfNS5_IJSB_llEEEfS2I_NS2A_6fusion15FusionCallbacksIS2E_NS2J_17LinearCombinationIffffLNS_15FloatRoundStyleE2EEESH_S2H_JEEENS4_5SM1004TMEM4LOAD26SM100_TMEM_LOAD_32dp32b32xES1O_NS1P_INS1Q_ILi2ELi5ELi2EEENS23_ILi32EEENSJ_INS5_IJS13_SU_EEENS5_IJSB_S13_EEEEEEENS4_39AutoVectorizingCopyWithAssumedAlignmentILi128EEENS4_14SM90_TMA_STOREES2Y_S30_S30_EEEvvEEEEvNT_6ParamsE --------------------------
	.section	.nv.info._ZN7cutlass13device_kernelINS_4gemm6kernel13GemmUniversalIN4cute5tupleIJiiiiEEENS1_10collective13CollectiveMmaINS1_41MainloopSm100TmaUmmaWarpSpecializedSparseILi4ELi2ELi1ENS5_IJNS4_1CILi1EEESB_SB_EEEEENS5_IJNSA_ILi128EEENSA_ILi256EEENSA_ILi64EEEEEENS_10bfloat16_tENS5_IJNS4_6LayoutINS5_IJiNS5_IJNSA_ILi2EEEiEEEiEEENS5_IJlNS5_IJSB_SK_EEElEEEEENSJ_INS5_IJNS5_IJNS5_IJNSA_ILi8EEESK_SQ_EEEiEEENS5_IJNS5_IJNSA_ILi16EEESK_NSA_ILi4EEEEEEiEEEiEEENS5_IJNS5_IJNS5_IJSE_ST_NSA_ILi2048EEEEEENSA_ILi16384EEEEEENS5_IJNS5_IJSB_NSA_ILi1024EEENSA_ILi32EEEEEElEEElEEEEEEEESI_NS5_IJlSB_lEEENS4_8TiledMMAINS4_8MMA_AtomIJNS4_27SM100_MMA_F16BF16_SS_SPARSEISI_SI_fLi128ELi256ELNS4_4UMMA5MajorE0ELS1E_0ELNS1D_7ScaleInE0ELS1F_0EEEEEENSJ_ISC_NS5_IJNSA_ILi0EEES1I_S1I_EEEEENS5_IJNS4_10UnderscoreES1L_S1L_EEEEENS4_13SM90_TMA_LOADENS4_14ComposedLayoutINS4_7SwizzleILi2ELi4ELi3EEENS4_25smem_sparse_ptr_flag_bitsILi2ELi16EEENSJ_INS5_IJNS5_IJSB_SQ_EEENS5_IJSK_S13_EEEEEENS5_IJNS5_IJS1I_SG_EEESN_EEEEEEEvNS4_8identityES1O_NS1P_INS1Q_ILi3ELi4ELi3EEENS4_18smem_ptr_flag_bitsILi16EEENSJ_INS5_IJSQ_SG_EEENS5_IJSG_SB_EEEEEEEvS21_EENS_8epilogue10collective18CollectiveEpilogueINS2A_23Sm100TmaWarpSpecializedILi3ELi2ELi32ELb1ELb0EEEJSH_NS5_IJNSJ_ISE_SB_EENSJ_IS13_SB_EEEEEfNS5_IJSB_llEEEfS2I_NS2A_6fusion15FusionCallbacksIS2E_NS2J_17LinearCombinationIffffLNS_15FloatRoundStyleE2EEESH_S2H_JEEENS4_5SM1004TMEM4LOAD26SM100_TMEM_LOAD_32dp32b32xES1O_NS1P_INS1Q_ILi2ELi5ELi2EEENS23_ILi32EEENSJ_INS5_IJS13_SU_EEENS5_IJSB_S13_EEEEEEENS4_39AutoVectorizingCopyWithAssumedAlignmentILi128EEENS4_14SM90_TMA_STOREES2Y_S30_S30_EEEvvEEEEvNT_6ParamsE,"",@"SHT_CUDA_INFO"
	.sectionflags	@""
	.align	4


	//----- nvinfo : EIATTR_CUDA_API_VERSION
	.align		4
        /*0000*/ 	.byte	0x04, 0x37
        /*0002*/ 	.short	(.L_31 - .L_30)
.L_30:
        /*0004*/ 	.word	0x00000082


	//----- nvinfo : EIATTR_KPARAM_INFO
	.align		4
.L_31:
        /*0008*/ 	.byte	0x04, 0x17
        /*000a*/ 	.short	(.L_33 - .L_32)
.L_32:
        /*000c*/ 	.word	0x00000000
        /*0010*/ 	.short	0x0000
        /*0012*/ 	.short	0x0000
        /*0014*/ 	.byte	0x00, 0xf0, 0x01, 0x28


	//----- nvinfo : EIATTR_AT_ENTRY_FRAGMENTS
	.align		4
.L_33:
        /*0018*/ 	.byte	0x04, 0x4f
        /*001a*/ 	.short	(.L_35 - .L_34)


	//   ....[0]....
.L_34:
        /*001c*/ 	.word	0x00000006


	//----- nvinfo : EIATTR_RESERVED_SMEM_USED
	.align		4
.L_35:
        /*0020*/ 	.byte	0x01, 0x41
	.zero		2


	//----- nvinfo : EIATTR_SPARSE_MMA_MASK
	.align		4
        /*0024*/ 	.byte	0x03, 0x50
        /*0026*/ 	.short	0x0040


	//----- nvinfo : EIATTR_TCGEN05_1CTA_USED
	.align		4
        /*0028*/ 	.byte	0x01, 0x51
	.zero		2


	//----- nvinfo : EIATTR_MAXREG_COUNT
	.align		4
        /*002c*/ 	.byte	0x03, 0x1b
        /*002e*/ 	.short	0x00ff


	//----- nvinfo : EIATTR_NUM_BARRIERS
	.align		4
        /*0030*/ 	.byte	0x02, 0x4c
        /*0032*/ 	.byte	0x07
	.zero		1


	//----- nvinfo : EIATTR_EXTERNS
	.align		4
        /*0034*/ 	.byte	0x04, 0x0f
        /*0036*/ 	.short	(.L_37 - .L_36)


	//   ....[0]....
	.align		4
.L_36:
        /*0038*/ 	.word	index@(__assertfail)


	//----- nvinfo : EIATTR_MERCURY_ISA_VERSION
	.align		4
.L_37:
        /*003c*/ 	.byte	0x03, 0x5f
        /*003e*/ 	.short	0x0101


	//----- nvinfo : EIATTR_INT_WARP_WIDE_INSTR_OFFSETS
	.align		4
        /*0040*/ 	.byte	0x04, 0x31
        /*0042*/ 	.short	(.L_39 - .L_38)


	//   ....[0]....
.L_38:
        /*0044*/ 	.word	0x00000cf0


	//   ....[1]....
        /*0048*/ 	.word	0x00000ef0


	//   ....[2]....
        /*004c*/ 	.word	0x000035d0


	//   ....[3]....
        /*0050*/ 	.word	0x000035f0


	//   ....[4]....
        /*0054*/ 	.word	0x00003620


	//   ....[5]....
        /*0058*/ 	.word	0x00004270


	//   ....[6]....
        /*005c*/ 	.word	0x000042a0


	//   ....[7]....
        /*0060*/ 	.word	0x00004400


	//   ....[8]....
        /*0064*/ 	.word	0x00004440


	//   ....[9]....
        /*0068*/ 	.word	0x000044f0


	//   ....[10]....
        /*006c*/ 	.word	0x00004630


	//   ....[11]....
        /*0070*/ 	.word	0x00004650


	//   ....[12]....
        /*0074*/ 	.word	0x00004790


	//   ....[13]....
        /*0078*/ 	.word	0x000047f0


	//   ....[14]....
        /*007c*/ 	.word	0x000048a0


	//   ....[15]....
        /*0080*/ 	.word	0x00004a00


	//   ....[16]....
        /*0084*/ 	.word	0x00004a10


	//   ....[17]....
        /*0088*/ 	.word	0x00004b30


	//   ....[18]....
        /*008c*/ 	.word	0x00004b90


	//   ....[19]....
        /*0090*/ 	.word	0x00004c40


	//   ....[20]....
        /*0094*/ 	.word	0x00004d60


	//   ....[21]....
        /*0098*/ 	.word	0x00004de0


	//   ....[22]....
        /*009c*/ 	.word	0x00004f20


	//   ....[23]....
        /*00a0*/ 	.word	0x00004f60


	//   ....[24]....
        /*00a4*/ 	.word	0x00004fc0


	//   ....[25]....
        /*00a8*/ 	.word	0x00005080


	//   ....[26]....
        /*00ac*/ 	.word	0x00005100


	//   ....[27]....
        /*00b0*/ 	.word	0x00005240


	//   ....[28]....
        /*00b4*/ 	.word	0x00005280


	//   ....[29]....
        /*00b8*/ 	.word	0x00005300


	//   ....[30]....
        /*00bc*/ 	.word	0x000053e0


	//   ....[31]....
        /*00c0*/ 	.word	0x000053f0


	//   ....[32]....
        /*00c4*/ 	.word	0x00005510


	//   ....[33]....
        /*00c8*/ 	.word	0x00005570


	//   ....[34]....
        /*00cc*/ 	.word	0x00005620


	//   ....[35]....
        /*00d0*/ 	.word	0x00005760


	//   ....[36]....
        /*00d4*/ 	.word	0x00005780


	//   ....[37]....
        /*00d8*/ 	.word	0x000058b0


	//   ....[38]....
        /*00dc*/ 	.word	0x00005910


	//   ....[39]....
        /*00e0*/ 	.word	0x000059c0


	//   ....[40]....
        /*00e4*/ 	.word	0x00005b20


	//   ....[41]....
        /*00e8*/ 	.word	0x00005b70


	//   ....[42]....
        /*00ec*/ 	.word	0x00005c90


	//   ....[43]....
        /*00f0*/ 	.word	0x00005cf0


	//   ....[44]....
        /*00f4*/ 	.word	0x00005da0


	//----- nvinfo : EIATTR_COOP_GROUP_MASK_REGIDS
	.align		4
.L_39:
        /*00f8*/ 	.byte	0x04, 0x29
        /*00fa*/ 	.short	(.L_41 - .L_40)


	//   ....[0]....
.L_40:
        /*00fc*/ 	.word	0xffffffff


	//   ....[1]....
        /*0100*/ 	.word	0xffffffff


	//   ....[2]....
        /*0104*/ 	.word	0xffffffff


	//   ....[3]....
        /*0108*/ 	.word	0xffffffff


	//   ....[4]....
        /*010c*/ 	.word	0xffffffff


	//   ....[5]....
        /*0110*/ 	.word	0xffffffff


	//   ....[6]....
        /*0114*/ 	.word	0xffffffff


	//   ....[7]....
        /*0118*/ 	.word	0xffffffff


	//   ....[8]....
        /*011c*/ 	.word	0xffffffff


	//   ....[9]....
        /*0120*/ 	.word	0xffffffff


	//   ....[10]....
        /*0124*/ 	.word	0xffffffff


	//   ....[11]....
        /*0128*/ 	.word	0xffffffff


	//   ....[12]....
        /*012c*/ 	.word	0xffffffff


	//----- nvinfo : EIATTR_COOP_GROUP_INSTR_OFFSETS
	.align		4
.L_41:
        /*0130*/ 	.byte	0x04, 0x28
        /*0132*/ 	.short	(.L_43 - .L_42)


	//   ....[0]....
.L_42:
        /*0134*/ 	.word	0x00000080


	//   ....[1]....
        /*0138*/ 	.word	0x00000520


	//   ....[2]....
        /*013c*/ 	.word	0x00000670


	//   ....[3]....
        /*0140*/ 	.word	0x000007f0


	//   ....[4]....
        /*0144*/ 	.word	0x000008f0


	//   ....[5]....
        /*0148*/ 	.word	0x00000a60


	//   ....[6]....
        /*014c*/ 	.word	0x00000ba0


	//   ....[7]....
        /*0150*/ 	.word	0x00001b00


	//   ....[8]....
        /*0154*/ 	.word	0x00002980


	//   ....[9]....
        /*0158*/ 	.word	0x00002b90


	//   ....[10]....
        /*015c*/ 	.word	0x00002bc0


	//   ....[11]....
        /*0160*/ 	.word	0x000034b0


	//   ....[12]....
        /*0164*/ 	.word	0x000036e0


	//----- nvinfo : EIATTR_VRC_CTA_INIT_COUNT
	.align		4
.L_43:
        /*0168*/ 	.byte	0x02, 0x4a
        /*016a*/ 	.byte	0x80
	.zero		1


	//----- nvinfo : EIATTR_SYSCALL_OFFSETS
	.align		4
        /*016c*/ 	.byte	0x04, 0x46
        /*016e*/ 	.short	(.L_45 - .L_44)


	//   ....[0]....
.L_44:
        /*0170*/ 	.word	0x00006b10


	//   ....[1]....
        /*0174*/ 	.word	0x00006c00


	//   ....[2]....
        /*0178*/ 	.word	0x00007810


	//   ....[3]....
        /*017c*/ 	.word	0x00008720


	//   ....[4]....
        /*0180*/ 	.word	0x00009660


	//   ....[5]....
        /*0184*/ 	.word	0x0000a5b0


	//   ....[6]....
        /*0188*/ 	.word	0x0000b500


	//   ....[7]....
        /*018c*/ 	.word	0x0000c450


	//   ....[8]....
        /*0190*/ 	.word	0x0000d3a0


	//   ....[9]....
        /*0194*/ 	.word	0x0000e290


	//----- nvinfo : EIATTR_MBARRIER_INSTR_OFFSETS
	.align		4
.L_45:
        /*0198*/ 	.byte	0x04, 0x39
        /*019a*/ 	.short	(.L_47 - .L_46)


	//   ....[0]....
.L_46:
        /*019c*/ 	.word	0x000005e0
        /*01a0*/ 	.word	0x000000ff
        /*01a4*/ 	.word	0x00000000
        /*01a8*/ 	.short	0x0100
        /*01aa*/ 	.byte	0x04
	.zero		1


	//   ....[1]....
        /*01ac*/ 	.word	0x000005f0
        /*01b0*/ 	.word	0x000000ff
        /*01b4*/ 	.word	0x00000020
        /*01b8*/ 	.short	0x0100
        /*01ba*/ 	.byte	0x04
	.zero		1


	//   ....[2]....
        /*01bc*/ 	.word	0x00000600
        /*01c0*/ 	.word	0x000000ff
        /*01c4*/ 	.word	0x00000008
        /*01c8*/ 	.short	0x0100
        /*01ca*/ 	.byte	0x04
	.zero		1


	//   ....[3]....
        /*01cc*/ 	.word	0x00000610
        /*01d0*/ 	.word	0x000000ff
        /*01d4*/ 	.word	0x00000028
        /*01d8*/ 	.short	0x0100
        /*01da*/ 	.byte	0x04
	.zero		1


	//   ....[4]....
        /*01dc*/ 	.word	0x00000620
        /*01e0*/ 	.word	0x000000ff
        /*01e4*/ 	.word	0x00000010
        /*01e8*/ 	.short	0x0100
        /*01ea*/ 	.byte	0x04
	.zero		1


	//   ....[5]....
        /*01ec*/ 	.word	0x00000630
        /*01f0*/ 	.word	0x000000ff
        /*01f4*/ 	.word	0x00000030
        /*01f8*/ 	.short	0x0100
        /*01fa*/ 	.byte	0x04
	.zero		1


	//   ....[6]....
        /*01fc*/ 	.word	0x00000640
        /*0200*/ 	.word	0x000000ff
        /*0204*/ 	.word	0x00000018
        /*0208*/ 	.short	0x0100
        /*020a*/ 	.byte	0x04
	.zero		1


	//   ....[7]....
        /*020c*/ 	.word	0x00000650
        /*0210*/ 	.word	0x000000ff
        /*0214*/ 	.word	0x00000038
        /*0218*/ 	.short	0x0100
        /*021a*/ 	.byte	0x04
	.zero		1


	//   ....[8]....
        /*021c*/ 	.word	0x00000780
        /*0220*/ 	.word	0x000000ff
        /*0224*/ 	.word	0x00000040
        /*0228*/ 	.short	0x0100
        /*022a*/ 	.byte	0x04
	.zero		1


	//   ....[9]....
        /*022c*/ 	.word	0x00000790
        /*0230*/ 	.word	0x000000ff
        /*0234*/ 	.word	0x00000058
        /*0238*/ 	.short	0x0100
        /*023a*/ 	.byte	0x04
	.zero		1


	//   ....[10]....
        /*023c*/ 	.word	0x000007a0
        /*0240*/ 	.word	0x000000ff
        /*0244*/ 	.word	0x00000048
        /*0248*/ 	.short	0x0100
        /*024a*/ 	.byte	0x04
	.zero		1


	//   ....[11]....
        /*024c*/ 	.word	0x000007b0
        /*0250*/ 	.word	0x000000ff
        /*0254*/ 	.word	0x00000060
        /*0258*/ 	.short	0x0100
        /*025a*/ 	.byte	0x04
	.zero		1


	//   ....[12]....
        /*025c*/ 	.word	0x000007c0
        /*0260*/ 	.word	0x000000ff
        /*0264*/ 	.word	0x00000050
        /*0268*/ 	.short	0x0100
        /*026a*/ 	.byte	0x04
	.zero		1


	//   ....[13]....
        /*026c*/ 	.word	0x000007d0
        /*0270*/ 	.word	0x000000ff
        /*0274*/ 	.word	0x00000068
        /*0278*/ 	.short	0x0100
        /*027a*/ 	.byte	0x04
	.zero		1


	//   ....[14]....
        /*027c*/ 	.word	0x000008c0
        /*0280*/ 	.word	0x000000ff
        /*0284*/ 	.word	0x00000070
        /*0288*/ 	.short	0x0100
        /*028a*/ 	.byte	0x06
	.zero		1


	//   ....[15]....
        /*028c*/ 	.word	0x000008d0
        /*0290*/ 	.word	0x000000ff
        /*0294*/ 	.word	0x00000078
        /*0298*/ 	.short	0x0100
        /*029a*/ 	.byte	0x06
	.zero		1


	//   ....[16]....
        /*029c*/ 	.word	0x00000a10
        /*02a0*/ 	.word	0x000000ff
        /*02a4*/ 	.word	0x00000080
        /*02a8*/ 	.short	0x0100
        /*02aa*/ 	.byte	0x06
	.zero		1


	//   ....[17]....
        /*02ac*/ 	.word	0x00000a20
        /*02b0*/ 	.word	0x000000ff
        /*02b4*/ 	.word	0x00000090
        /*02b8*/ 	.short	0x0100
        /*02ba*/ 	.byte	0x06
	.zero		1


	//   ....[18]....
        /*02bc*/ 	.word	0x00000a30
        /*02c0*/ 	.word	0x000000ff
        /*02c4*/ 	.word	0x00000088
        /*02c8*/ 	.short	0x0100
        /*02ca*/ 	.byte	0x06
	.zero		1


	//   ....[19]....
        /*02cc*/ 	.word	0x00000a40
        /*02d0*/ 	.word	0x000000ff
        /*02d4*/ 	.word	0x00000098
        /*02d8*/ 	.short	0x0100
        /*02da*/ 	.byte	0x06
	.zero		1


	//   ....[20]....
        /*02dc*/ 	.word	0x00000b70
        /*02e0*/ 	.word	0x000000ff
        /*02e4*/ 	.word	0x000000a0
        /*02e8*/ 	.short	0x0100
        /*02ea*/ 	.byte	0x04
	.zero		1


	//   ....[21]....
        /*02ec*/ 	.word	0x00000b80
        /*02f0*/ 	.word	0x000000ff
        /*02f4*/ 	.word	0x000000a8
        /*02f8*/ 	.short	0x0100
        /*02fa*/ 	.byte	0x04
	.zero		1


	//   ....[22]....
        /*02fc*/ 	.word	0x00000ca0
        /*0300*/ 	.word	0x000000ff
        /*0304*/ 	.word	0x000000b0
        /*0308*/ 	.short	0x0100
        /*030a*/ 	.byte	0x04
	.zero		1


	//   ....[23]....
        /*030c*/ 	.word	0x00000cb0
        /*0310*/ 	.word	0x000000ff
        /*0314*/ 	.word	0x000000c0
        /*0318*/ 	.short	0x0100
        /*031a*/ 	.byte	0x04
	.zero		1


	//   ....[24]....
        /*031c*/ 	.word	0x00000cc0
        /*0320*/ 	.word	0x000000ff
        /*0324*/ 	.word	0x000000b8
        /*0328*/ 	.short	0x0100
        /*032a*/ 	.byte	0x04
	.zero		1


	//   ....[25]....
        /*032c*/ 	.word	0x00000cd0
        /*0330*/ 	.word	0x000000ff
        /*0334*/ 	.word	0x000000c8
        /*0338*/ 	.short	0x0100
        /*033a*/ 	.byte	0x04
	.zero		1


	//   ....[26]....
        /*033c*/ 	.word	0x00000f30
        /*0340*/ 	.word	0x000000ff
        /*0344*/ 	.word	0x000000d0
        /*0348*/ 	.short	0x0100
        /*034a*/ 	.byte	0x06
	.zero		1


	//   ....[27]....
        /*034c*/ 	.word	0x00001670
        /*0350*/ 	.word	0x00000003
        /*0354*/ 	.word	0x000000c0
        /*0358*/ 	.short	0x010a
        /*035a*/ 	.byte	0xff
	.zero		1


	//   ....[28]....
        /*035c*/ 	.word	0x000016a0
        /*0360*/ 	.word	0x00000003
        /*0364*/ 	.word	0x000000b0
        /*0368*/ 	.short	0x0101
        /*036a*/ 	.byte	0xff
	.zero		1


	//   ....[29]....
        /*036c*/ 	.word	0x00001710
        /*0370*/ 	.word	0x000000ff
        /*0374*/ 	.word	0x00000020
        /*0378*/ 	.short	0x010a
        /*037a*/ 	.byte	0x04
	.zero		1


	//   ....[30]....
        /*037c*/ 	.word	0x00001840
        /*0380*/ 	.word	0x000000ff
        /*0384*/ 	.word	0x00000020
        /*0388*/ 	.short	0x010a
        /*038a*/ 	.byte	0x21
	.zero		1


	//   ....[31]....
        /*038c*/ 	.word	0x000019d0
        /*0390*/ 	.word	0x000000ff
        /*0394*/ 	.word	0x00000020
        /*0398*/ 	.short	0x010a
        /*039a*/ 	.byte	0x07
	.zero		1


	//   ....[32]....
        /*039c*/ 	.word	0x00001ae0
        /*03a0*/ 	.word	0x000000ff
        /*03a4*/ 	.word	0x00000078
        /*03a8*/ 	.short	0x0101
        /*03aa*/ 	.byte	0x06
	.zero		1


	//   ....[33]....
        /*03ac*/ 	.word	0x00001b10
        /*03b0*/ 	.word	0x00000003
        /*03b4*/ 	.word	0x00000080
        /*03b8*/ 	.short	0x010a
        /*03ba*/ 	.byte	0xff
	.zero		1


	//   ....[34]....
        /*03bc*/ 	.word	0x00001c60
        /*03c0*/ 	.word	0x00000000
        /*03c4*/ 	.word	0x00000000
        /*03c8*/ 	.short	0x0101
        /*03ca*/ 	.byte	0xff
	.zero		1


	//   ....[35]....
        /*03cc*/ 	.word	0x000021f0
        /*03d0*/ 	.word	0x000000ff
        /*03d4*/ 	.word	0x00000000
        /*03d8*/ 	.short	0x010a
        /*03da*/ 	.byte	0x04
	.zero		1


	//   ....[36]....
        /*03dc*/ 	.word	0x00002280
        /*03e0*/ 	.word	0x000000ff
        /*03e4*/ 	.word	0x00000000
        /*03e8*/ 	.short	0x010a
        /*03ea*/ 	.byte	0x05
	.zero		1


	//   ....[37]....
        /*03ec*/ 	.word	0x00002310
        /*03f0*/ 	.word	0x000000ff
        /*03f4*/ 	.word	0x00000000
        /*03f8*/ 	.short	0x010a
        /*03fa*/ 	.byte	0x05
	.zero		1


	//   ....[38]....
        /*03fc*/ 	.word	0x000023b0
        /*0400*/ 	.word	0x00000000
        /*0404*/ 	.word	0x00000000
        /*0408*/ 	.short	0x010a
        /*040a*/ 	.byte	0xff
	.zero		1


	//   ....[39]....
        /*040c*/ 	.word	0x000024d0
        /*0410*/ 	.word	0x00000002
        /*0414*/ 	.word	0x000000b0
        /*0418*/ 	.short	0x010a
        /*041a*/ 	.byte	0xff
	.zero		1


	//   ....[40]....
        /*041c*/ 	.word	0x00002530
        /*0420*/ 	.word	0x00000004
        /*0424*/ 	.word	0x00000000
        /*0428*/ 	.short	0x0101
        /*042a*/ 	.byte	0xff
	.zero		1


	//   ....[41]....
        /*042c*/ 	.word	0x00002550
        /*0430*/ 	.word	0x000000ff
        /*0434*/ 	.word	0x00000090
        /*0438*/ 	.short	0x010a
        /*043a*/ 	.byte	0x04
	.zero		1


	//   ....[42]....
        /*043c*/ 	.word	0x00002670
        /*0440*/ 	.word	0x00000002
        /*0444*/ 	.word	0x00000080
        /*0448*/ 	.short	0x010a
        /*044a*/ 	.byte	0xff
	.zero		1


	//   ....[43]....
        /*044c*/ 	.word	0x00002780
        /*0450*/ 	.word	0x00000002
        /*0454*/ 	.word	0x00000000
        /*0458*/ 	.short	0x0101
        /*045a*/ 	.byte	0xff
	.zero		1


	//   ....[44]....
        /*045c*/ 	.word	0x00002810
        /*0460*/ 	.word	0x000000ff
        /*0464*/ 	.word	0x00000090
        /*0468*/ 	.short	0x0106
        /*046a*/ 	.byte	0x04
	.zero		1


	//   ....[45]....
        /*046c*/ 	.word	0x00002830
        /*0470*/ 	.word	0x000000ff
        /*0474*/ 	.word	0x00000090
        /*0478*/ 	.short	0x010a
        /*047a*/ 	.byte	0x04
	.zero		1


	//   ....[46]....
        /*047c*/ 	.word	0x000028c0
        /*0480*/ 	.word	0x000000ff
        /*0484*/ 	.word	0x00000090
        /*0488*/ 	.short	0x0106
        /*048a*/ 	.byte	0x07
	.zero		1


	//   ....[47]....
        /*048c*/ 	.word	0x00002900
        /*0490*/ 	.word	0x00000000
        /*0494*/ 	.word	0x00000090
        /*0498*/ 	.short	0x010a
        /*049a*/ 	.byte	0xff
	.zero		1


	//   ....[48]....
        /*049c*/ 	.word	0x00002e00
        /*04a0*/ 	.word	0x00000000
        /*04a4*/ 	.word	0x00000080
        /*04a8*/ 	.short	0x010a
        /*04aa*/ 	.byte	0xff
	.zero		1


	//   ....[49]....
        /*04ac*/ 	.word	0x00002ec0
        /*04b0*/ 	.word	0x00000000
        /*04b4*/ 	.word	0x00000000
        /*04b8*/ 	.short	0x0101
        /*04ba*/ 	.byte	0xff
	.zero		1


	//   ....[50]....
        /*04bc*/ 	.word	0x00002f90
        /*04c0*/ 	.word	0x000000ff
        /*04c4*/ 	.word	0x00000000
        /*04c8*/ 	.short	0x010a
        /*04ca*/ 	.byte	0x04
	.zero		1


	//   ....[51]....
        /*04cc*/ 	.word	0x00003000
        /*04d0*/ 	.word	0x000000ff
        /*04d4*/ 	.word	0x00000000
        /*04d8*/ 	.short	0x010a
        /*04da*/ 	.byte	0x08
	.zero		1


	//   ....[52]....
        /*04dc*/ 	.word	0x000030c0
        /*04e0*/ 	.word	0x000000ff
        /*04e4*/ 	.word	0x00000000
        /*04e8*/ 	.short	0x010a
        /*04ea*/ 	.byte	0x04
	.zero		1


	//   ....[53]....
        /*04ec*/ 	.word	0x00003160
        /*04f0*/ 	.word	0x000000ff
        /*04f4*/ 	.word	0x000000a8
        /*04f8*/ 	.short	0x010a
        /*04fa*/ 	.byte	0x10
	.zero		1


	//   ....[54]....
        /*04fc*/ 	.word	0x00003490
        /*0500*/ 	.word	0x000000ff
        /*0504*/ 	.word	0x000000d0
        /*0508*/ 	.short	0x010a
        /*050a*/ 	.byte	0x10
	.zero		1


	//   ....[55]....
        /*050c*/ 	.word	0x000039b0
        /*0510*/ 	.word	0x00000008
        /*0514*/ 	.word	0x00000080
        /*0518*/ 	.short	0x010a
        /*051a*/ 	.byte	0xff
	.zero		1


	//   ....[56]....
        /*051c*/ 	.word	0x00003b20
        /*0520*/ 	.word	0x00000000
        /*0524*/ 	.word	0x00000000
        /*0528*/ 	.short	0x0101
        /*052a*/ 	.byte	0xff
	.zero		1


	//   ....[57]....
        /*052c*/ 	.word	0x00003ff0
        /*0530*/ 	.word	0x000000ff
        /*0534*/ 	.word	0x00000078
        /*0538*/ 	.short	0x010a
        /*053a*/ 	.byte	0x20
	.zero		1


	//   ....[58]....
        /*053c*/ 	.word	0x000041d0
        /*0540*/ 	.word	0x000000ff
        /*0544*/ 	.word	0x00000058
        /*0548*/ 	.short	0x010a
        /*054a*/ 	.byte	0x10
	.zero		1


	//   ....[59]....
        /*054c*/ 	.word	0x00004530
        /*0550*/ 	.word	0x000000ff
        /*0554*/ 	.word	0x00000040
        /*0558*/ 	.short	0x010b
        /*055a*/ 	.byte	0x10
	.zero		1


	//   ....[60]....
        /*055c*/ 	.word	0x000045b0
        /*0560*/ 	.word	0x000000ff
        /*0564*/ 	.word	0x00000000
        /*0568*/ 	.short	0x0101
        /*056a*/ 	.byte	0x04
	.zero		1


	//   ....[61]....
        /*056c*/ 	.word	0x000045d0
        /*0570*/ 	.word	0x000000ff
        /*0574*/ 	.word	0x00000058
        /*0578*/ 	.short	0x010a
        /*057a*/ 	.byte	0x11
	.zero		1


	//   ....[62]....
        /*057c*/ 	.word	0x000048e0
        /*0580*/ 	.word	0x000000ff
        /*0584*/ 	.word	0x00000040
        /*0588*/ 	.short	0x010b
        /*058a*/ 	.byte	0x11
	.zero		1


	//   ....[63]....
        /*058c*/ 	.word	0x00004960
        /*0590*/ 	.word	0x000000ff
        /*0594*/ 	.word	0x00000000
        /*0598*/ 	.short	0x0101
        /*059a*/ 	.byte	0x04
	.zero		1


	//   ....[64]....
        /*059c*/ 	.word	0x00004980
        /*05a0*/ 	.word	0x000000ff
        /*05a4*/ 	.word	0x00000058
        /*05a8*/ 	.short	0x010a
        /*05aa*/ 	.byte	0x10
	.zero		1


	//   ....[65]....
        /*05ac*/ 	.word	0x00004c80
        /*05b0*/ 	.word	0x000000ff
        /*05b4*/ 	.word	0x00000040
        /*05b8*/ 	.short	0x010b
        /*05ba*/ 	.byte	0x10
	.zero		1


	//   ....[66]....
        /*05bc*/ 	.word	0x00004d00
        /*05c0*/ 	.word	0x000000ff
        /*05c4*/ 	.word	0x00000000
        /*05c8*/ 	.short	0x0101
        /*05ca*/ 	.byte	0x04
	.zero		1


	//   ....[67]....
        /*05cc*/ 	.word	0x00004d20
        /*05d0*/ 	.word	0x000000ff
        /*05d4*/ 	.word	0x00000058
        /*05d8*/ 	.short	0x010a
        /*05da*/ 	.byte	0x15
	.zero		1


	//   ....[68]....
        /*05dc*/ 	.word	0x00005000
        /*05e0*/ 	.word	0x000000ff
        /*05e4*/ 	.word	0x00000040
        /*05e8*/ 	.short	0x010b
        /*05ea*/ 	.byte	0x15
	.zero		1


	//   ....[69]....
        /*05ec*/ 	.word	0x00005020
        /*05f0*/ 	.word	0x000000ff
        /*05f4*/ 	.word	0x00000000
        /*05f8*/ 	.short	0x0101
        /*05fa*/ 	.byte	0x04
	.zero		1


	//   ....[70]....
        /*05fc*/ 	.word	0x00005040
        /*0600*/ 	.word	0x000000ff
        /*0604*/ 	.word	0x00000058
        /*0608*/ 	.short	0x010a
        /*060a*/ 	.byte	0x06
	.zero		1


	//   ....[71]....
        /*060c*/ 	.word	0x00005340
        /*0610*/ 	.word	0x000000ff
        /*0614*/ 	.word	0x00000040
        /*0618*/ 	.short	0x010b
        /*061a*/ 	.byte	0x06
	.zero		1


	//   ....[72]....
        /*061c*/ 	.word	0x00005350
        /*0620*/ 	.word	0x000000ff
        /*0624*/ 	.word	0x00000000
        /*0628*/ 	.short	0x0101
        /*062a*/ 	.byte	0x04
	.zero		1


	//   ....[73]....
        /*062c*/ 	.word	0x00005360
        /*0630*/ 	.word	0x000000ff
        /*0634*/ 	.word	0x00000058
        /*0638*/ 	.short	0x010a
        /*063a*/ 	.byte	0x10
	.zero		1


	//   ....[74]....
        /*063c*/ 	.word	0x00005660
        /*0640*/ 	.word	0x000000ff
        /*0644*/ 	.word	0x00000040
        /*0648*/ 	.short	0x010b
        /*064a*/ 	.byte	0x10
	.zero		1


	//   ....[75]....
        /*064c*/ 	.word	0x000056e0
        /*0650*/ 	.word	0x000000ff
        /*0654*/ 	.word	0x00000000
        /*0658*/ 	.short	0x0101
        /*065a*/ 	.byte	0x04
	.zero		1


	//   ....[76]....
        /*065c*/ 	.word	0x00005700
        /*0660*/ 	.word	0x000000ff
        /*0664*/ 	.word	0x00000058
        /*0668*/ 	.short	0x010a
        /*066a*/ 	.byte	0x11
	.zero		1


	//   ....[77]....
        /*066c*/ 	.word	0x00005a00
        /*0670*/ 	.word	0x000000ff
        /*0674*/ 	.word	0x00000040
        /*0678*/ 	.short	0x010b
        /*067a*/ 	.byte	0x11
	.zero		1


	//   ....[78]....
        /*067c*/ 	.word	0x00005a80
        /*0680*/ 	.word	0x000000ff
        /*0684*/ 	.word	0x00000000
        /*0688*/ 	.short	0x0101
        /*068a*/ 	.byte	0x04
	.zero		1


	//   ....[79]....
        /*068c*/ 	.word	0x00005aa0
        /*0690*/ 	.word	0x000000ff
        /*0694*/ 	.word	0x00000058
        /*0698*/ 	.short	0x010a
        /*069a*/ 	.byte	0x10
	.zero		1


	//   ....[80]....
        /*069c*/ 	.word	0x00005e00
        /*06a0*/ 	.word	0x000000ff
        /*06a4*/ 	.word	0x00000040
        /*06a8*/ 	.short	0x010b
        /*06aa*/ 	.byte	0x10
	.zero		1


	//   ....[81]....
        /*06ac*/ 	.word	0x00005e80
        /*06b0*/ 	.word	0x000000ff
        /*06b4*/ 	.word	0x00000000
        /*06b8*/ 	.short	0x0101
        /*06ba*/ 	.byte	0x04
	.zero		1


	//   ....[82]....
        /*06bc*/ 	.word	0x00005ed0
        /*06c0*/ 	.word	0x000000ff
        /*06c4*/ 	.word	0x00000000
        /*06c8*/ 	.short	0x010a
        /*06ca*/ 	.byte	0x04
	.zero		1


	//   ....[83]....
        /*06cc*/ 	.word	0x00005f60
        /*06d0*/ 	.word	0x000000ff
        /*06d4*/ 	.word	0x00000000
        /*06d8*/ 	.short	0x010a
        /*06da*/ 	.byte	0x05
	.zero		1


	//   ....[84]....
        /*06dc*/ 	.word	0x00006000
        /*06e0*/ 	.word	0x00000000
        /*06e4*/ 	.word	0x00000000
        /*06e8*/ 	.short	0x010a
        /*06ea*/ 	.byte	0xff
	.zero		1


	//   ....[85]....
        /*06ec*/ 	.word	0x00006370
        /*06f0*/ 	.word	0x00000000
        /*06f4*/ 	.word	0x00000080
        /*06f8*/ 	.short	0x010a
        /*06fa*/ 	.byte	0xff
	.zero		1


	//   ....[86]....
        /*06fc*/ 	.word	0x00006440
        /*0700*/ 	.word	0x00000000
        /*0704*/ 	.word	0x00000000
        /*0708*/ 	.short	0x0101
        /*070a*/ 	.byte	0xff
	.zero		1


	//   ....[87]....
        /*070c*/ 	.word	0x00007130
        /*0710*/ 	.word	0x00000004
        /*0714*/ 	.word	0x00000040
        /*0718*/ 	.short	0x010a
        /*071a*/ 	.byte	0xff
	.zero		1


	//   ....[88]....
        /*071c*/ 	.word	0x00007230
        /*0720*/ 	.word	0x000000ff
        /*0724*/ 	.word	0x000000a0
        /*0728*/ 	.short	0x010a
        /*072a*/ 	.byte	0x2f
	.zero		1


	//   ....[89]....
        /*072c*/ 	.word	0x000072f0
        /*0730*/ 	.word	0x00000004
        /*0734*/ 	.word	0x00000040
        /*0738*/ 	.short	0x010a
        /*073a*/ 	.byte	0xff
	.zero		1


	//   ....[90]....
        /*073c*/ 	.word	0x000076f0
        /*0740*/ 	.word	0x000000ff
        /*0744*/ 	.word	0x000000a0
        /*0748*/ 	.short	0x010a
        /*074a*/ 	.byte	0x2f
	.zero		1


	//   ....[91]....
        /*074c*/ 	.word	0x000078a0
        /*0750*/ 	.word	0x000000ff
        /*0754*/ 	.word	0x00000000
        /*0758*/ 	.short	0x0101
        /*075a*/ 	.byte	0x04
	.zero		1


	//   ....[92]....
        /*075c*/ 	.word	0x00008220
        /*0760*/ 	.word	0x00000000
        /*0764*/ 	.word	0x00000000
        /*0768*/ 	.short	0x0101
        /*076a*/ 	.byte	0xff
	.zero		1


	//   ....[93]....
        /*076c*/ 	.word	0x00008230
        /*0770*/ 	.word	0x00000005
        /*0774*/ 	.word	0x00000040
        /*0778*/ 	.short	0x010a
        /*077a*/ 	.byte	0xff
	.zero		1


	//   ....[94]....
        /*077c*/ 	.word	0x00008310
        /*0780*/ 	.word	0x00000005
        /*0784*/ 	.word	0x00000040
        /*0788*/ 	.short	0x010a
        /*078a*/ 	.byte	0xff
	.zero		1


	//   ....[95]....
        /*078c*/ 	.word	0x00009140
        /*0790*/ 	.word	0x00000027
        /*0794*/ 	.word	0x00000000
        /*0798*/ 	.short	0x0101
        /*079a*/ 	.byte	0xff
	.zero		1


	//   ....[96]....
        /*079c*/ 	.word	0x000091b0
        /*07a0*/ 	.word	0x00000005
        /*07a4*/ 	.word	0x00000040
        /*07a8*/ 	.short	0x010a
        /*07aa*/ 	.byte	0xff
	.zero		1


	//   ....[97]....
        /*07ac*/ 	.word	0x00009250
        /*07b0*/ 	.word	0x00000005
        /*07b4*/ 	.word	0x00000040
        /*07b8*/ 	.short	0x010a
        /*07ba*/ 	.byte	0xff
	.zero		1


	//   ....[98]....
        /*07bc*/ 	.word	0x0000a090
        /*07c0*/ 	.word	0x00000027
        /*07c4*/ 	.word	0x00000000
        /*07c8*/ 	.short	0x0101
        /*07ca*/ 	.byte	0xff
	.zero		1


	//   ....[99]....
        /*07cc*/ 	.word	0x0000a100
        /*07d0*/ 	.word	0x00000005
        /*07d4*/ 	.word	0x00000040
        /*07d8*/ 	.short	0x010a
        /*07da*/ 	.byte	0xff
	.zero		1


	//   ....[100]....
        /*07dc*/ 	.word	0x0000a1a0
        /*07e0*/ 	.word	0x00000005
        /*07e4*/ 	.word	0x00000040
        /*07e8*/ 	.short	0x010a
        /*07ea*/ 	.byte	0xff
	.zero		1


	//   ....[101]....
        /*07ec*/ 	.word	0x0000afe0
        /*07f0*/ 	.word	0x00000027
        /*07f4*/ 	.word	0x00000000
        /*07f8*/ 	.short	0x0101
        /*07fa*/ 	.byte	0xff
	.zero		1


	//   ....[102]....
        /*07fc*/ 	.word	0x0000b050
        /*0800*/ 	.word	0x00000005
        /*0804*/ 	.word	0x00000040
        /*0808*/ 	.short	0x010a
        /*080a*/ 	.byte	0xff
	.zero		1


	//   ....[103]....
        /*080c*/ 	.word	0x0000b0f0
        /*0810*/ 	.word	0x00000005
        /*0814*/ 	.word	0x00000040
        /*0818*/ 	.short	0x010a
        /*081a*/ 	.byte	0xff
	.zero		1


	//   ....[104]....
        /*081c*/ 	.word	0x0000bf30
        /*0820*/ 	.word	0x00000027
        /*0824*/ 	.word	0x00000000
        /*0828*/ 	.short	0x0101
        /*082a*/ 	.byte	0xff
	.zero		1


	//   ....[105]....
        /*082c*/ 	.word	0x0000bfa0
        /*0830*/ 	.word	0x00000005
        /*0834*/ 	.word	0x00000040
        /*0838*/ 	.short	0x010a
        /*083a*/ 	.byte	0xff
	.zero		1


	//   ....[106]....
        /*083c*/ 	.word	0x0000c040
        /*0840*/ 	.word	0x00000005
        /*0844*/ 	.word	0x00000040
        /*0848*/ 	.short	0x010a
        /*084a*/ 	.byte	0xff
	.zero		1


	//   ....[107]....
        /*084c*/ 	.word	0x0000ce80
        /*0850*/ 	.word	0x00000027
        /*0854*/ 	.word	0x00000000
        /*0858*/ 	.short	0x0101
        /*085a*/ 	.byte	0xff
	.zero		1


	//   ....[108]....
        /*085c*/ 	.word	0x0000cef0
        /*0860*/ 	.word	0x00000005
        /*0864*/ 	.word	0x00000040
        /*0868*/ 	.short	0x010a
        /*086a*/ 	.byte	0xff
	.zero		1


	//   ....[109]....
        /*086c*/ 	.word	0x0000cf90
        /*0870*/ 	.word	0x00000005
        /*0874*/ 	.word	0x00000040
        /*0878*/ 	.short	0x010a
        /*087a*/ 	.byte	0xff
	.zero		1


	//   ....[110]....
        /*087c*/ 	.word	0x0000ddb0
        /*0880*/ 	.word	0x00000027
        /*0884*/ 	.word	0x00000000
        /*0888*/ 	.short	0x0101
        /*088a*/ 	.byte	0xff
	.zero		1


	//   ....[111]....
        /*088c*/ 	.word	0x0000de20
        /*0890*/ 	.word	0x00000003
        /*0894*/ 	.word	0x00000040
        /*0898*/ 	.short	0x010a
        /*089a*/ 	.byte	0xff
	.zero		1


	//   ....[112]....
        /*089c*/ 	.word	0x0000ded0
        /*08a0*/ 	.word	0x00000003
        /*08a4*/ 	.word	0x00000040
        /*08a8*/ 	.short	0x010a
        /*08aa*/ 	.byte	0xff
	.zero		1


	//   ....[113]....
        /*08ac*/ 	.word	0x0000ecd0
        /*08b0*/ 	.word	0x00000000
        /*08b4*/ 	.word	0x00000000
        /*08b8*/ 	.short	0x0101
        /*08ba*/ 	.byte	0xff
	.zero		1


	//   ....[114]....
        /*08bc*/ 	.word	0x0000edd0
        /*08c0*/ 	.word	0x000000ff
        /*08c4*/ 	.word	0x000000d0
        /*08c8*/ 	.short	0x0101
        /*08ca*/ 	.byte	0x2f
	.zero		1


	//   ....[115]....
        /*08cc*/ 	.word	0x0000ef60
        /*08d0*/ 	.word	0x000000ff
        /*08d4*/ 	.word	0x00000000
        /*08d8*/ 	.short	0x0101
        /*08da*/ 	.byte	0x04
	.zero		1


	//   ....[116]....
        /*08dc*/ 	.word	0x0000ef80
        /*08e0*/ 	.word	0x00000003
        /*08e4*/ 	.word	0x000000c0
        /*08e8*/ 	.short	0x010a
        /*08ea*/ 	.byte	0xff
	.zero		1


	//   ....[117]....
        /*08ec*/ 	.word	0x0000efe0
        /*08f0*/ 	.word	0x00000000
        /*08f4*/ 	.word	0x00000020
        /*08f8*/ 	.short	0x010a
        /*08fa*/ 	.byte	0xff
	.zero		1


	//   ....[118]....
        /*08fc*/ 	.word	0x0000f030
        /*0900*/ 	.word	0x00000003
        /*0904*/ 	.word	0x00000080
        /*0908*/ 	.short	0x010a
        /*090a*/ 	.byte	0xff
	.zero		1


	//   ....[119]....
        /*090c*/ 	.word	0x0000f090
        /*0910*/ 	.word	0x00000000
        /*0914*/ 	.word	0x00000000
        /*0918*/ 	.short	0x010a
        /*091a*/ 	.byte	0xff
	.zero		1


	//   ....[120]....
        /*091c*/ 	.word	0x0000f0f0
        /*0920*/ 	.word	0x00000000
        /*0924*/ 	.word	0x00000000
        /*0928*/ 	.short	0x010a
        /*092a*/ 	.byte	0xff
	.zero		1


	//   ....[121]....
        /*092c*/ 	.word	0x0000f150
        /*0930*/ 	.word	0x00000000
        /*0934*/ 	.word	0x00000000
        /*0938*/ 	.short	0x010a
        /*093a*/ 	.byte	0xff
	.zero		1


	//   ....[122]....
        /*093c*/ 	.word	0x0000f1a0
        /*0940*/ 	.word	0x00000002
        /*0944*/ 	.word	0x000000b0
        /*0948*/ 	.short	0x010a
        /*094a*/ 	.byte	0xff
	.zero		1


	//   ....[123]....
        /*094c*/ 	.word	0x0000f200
        /*0950*/ 	.word	0x00000002
        /*0954*/ 	.word	0x00000090
        /*0958*/ 	.short	0x010a
        /*095a*/ 	.byte	0xff
	.zero		1


	//   ....[124]....
        /*095c*/ 	.word	0x0000f250
        /*0960*/ 	.word	0x00000002
        /*0964*/ 	.word	0x00000080
        /*0968*/ 	.short	0x010a
        /*096a*/ 	.byte	0xff
	.zero		1


	//   ....[125]....
        /*096c*/ 	.word	0x0000f2b0
        /*0970*/ 	.word	0x00000000
        /*0974*/ 	.word	0x00000090
        /*0978*/ 	.short	0x010a
        /*097a*/ 	.byte	0xff
	.zero		1


	//   ....[126]....
        /*097c*/ 	.word	0x0000f300
        /*0980*/ 	.word	0x00000000
        /*0984*/ 	.word	0x00000080
        /*0988*/ 	.short	0x010a
        /*098a*/ 	.byte	0xff
	.zero		1


	//   ....[127]....
        /*098c*/ 	.word	0x0000f360
        /*0990*/ 	.word	0x00000000
        /*0994*/ 	.word	0x00000000
        /*0998*/ 	.short	0x010a
        /*099a*/ 	.byte	0xff
	.zero		1


	//   ....[128]....
        /*099c*/ 	.word	0x0000f3c0
        /*09a0*/ 	.word	0x00000000
        /*09a4*/ 	.word	0x000000a8
        /*09a8*/ 	.short	0x010a
        /*09aa*/ 	.byte	0xff
	.zero		1


	//   ....[129]....
        /*09ac*/ 	.word	0x0000f420
        /*09b0*/ 	.word	0x00000000
        /*09b4*/ 	.word	0x000000d0
        /*09b8*/ 	.short	0x010a
        /*09ba*/ 	.byte	0xff
	.zero		1


	//   ....[130]....
        /*09bc*/ 	.word	0x0000f470
        /*09c0*/ 	.word	0x00000008
        /*09c4*/ 	.word	0x00000080
        /*09c8*/ 	.short	0x010a
        /*09ca*/ 	.byte	0xff
	.zero		1


	//   ....[131]....
        /*09cc*/ 	.word	0x0000f4d0
        /*09d0*/ 	.word	0x00000000
        /*09d4*/ 	.word	0x00000078
        /*09d8*/ 	.short	0x010a
        /*09da*/ 	.byte	0xff
	.zero		1


	//   ....[132]....
        /*09dc*/ 	.word	0x0000f530
        /*09e0*/ 	.word	0x00000000
        /*09e4*/ 	.word	0x00000058
        /*09e8*/ 	.short	0x010a
        /*09ea*/ 	.byte	0xff
	.zero		1


	//   ....[133]....
        /*09ec*/ 	.word	0x0000f590
        /*09f0*/ 	.word	0x00000000
        /*09f4*/ 	.word	0x00000058
        /*09f8*/ 	.short	0x010a
        /*09fa*/ 	.byte	0xff
	.zero		1


	//   ....[134]....
        /*09fc*/ 	.word	0x0000f5f0
        /*0a00*/ 	.word	0x00000000
        /*0a04*/ 	.word	0x00000058
        /*0a08*/ 	.short	0x010a
        /*0a0a*/ 	.byte	0xff
	.zero		1


	//   ....[135]....
        /*0a0c*/ 	.word	0x0000f650
        /*0a10*/ 	.word	0x00000000
        /*0a14*/ 	.word	0x00000058
        /*0a18*/ 	.short	0x010a
        /*0a1a*/ 	.byte	0xff
	.zero		1


	//   ....[136]....
        /*0a1c*/ 	.word	0x0000f6b0
        /*0a20*/ 	.word	0x00000000
        /*0a24*/ 	.word	0x00000058
        /*0a28*/ 	.short	0x010a
        /*0a2a*/ 	.byte	0xff
	.zero		1


	//   ....[137]....
        /*0a2c*/ 	.word	0x0000f710
        /*0a30*/ 	.word	0x00000000
        /*0a34*/ 	.word	0x00000058
        /*0a38*/ 	.short	0x010a
        /*0a3a*/ 	.byte	0xff
	.zero		1


	//   ....[138]....
        /*0a3c*/ 	.word	0x0000f770
        /*0a40*/ 	.word	0x00000000
        /*0a44*/ 	.word	0x00000058
        /*0a48*/ 	.short	0x010a
        /*0a4a*/ 	.byte	0xff
	.zero		1


	//   ....[139]....
        /*0a4c*/ 	.word	0x0000f7d0
        /*0a50*/ 	.word	0x00000000
        /*0a54*/ 	.word	0x00000058
        /*0a58*/ 	.short	0x010a
        /*0a5a*/ 	.byte	0xff
	.zero		1


	//   ....[140]....
        /*0a5c*/ 	.word	0x0000f830
        /*0a60*/ 	.word	0x00000000
        /*0a64*/ 	.word	0x00000000
        /*0a68*/ 	.short	0x010a
        /*0a6a*/ 	.byte	0xff
	.zero		1


	//   ....[141]....
        /*0a6c*/ 	.word	0x0000f890
        /*0a70*/ 	.word	0x00000000
        /*0a74*/ 	.word	0x00000000
        /*0a78*/ 	.short	0x010a
        /*0a7a*/ 	.byte	0xff
	.zero		1


	//   ....[142]....
        /*0a7c*/ 	.word	0x0000f8e0
        /*0a80*/ 	.word	0x00000000
        /*0a84*/ 	.word	0x00000080
        /*0a88*/ 	.short	0x010a
        /*0a8a*/ 	.byte	0xff
	.zero		1


	//   ....[143]....
        /*0a8c*/ 	.word	0x0000f930
        /*0a90*/ 	.word	0x00000004
        /*0a94*/ 	.word	0x00000040
        /*0a98*/ 	.short	0x010a
        /*0a9a*/ 	.byte	0xff
	.zero		1


	//   ....[144]....
        /*0a9c*/ 	.word	0x0000f990
        /*0aa0*/ 	.word	0x00000003
        /*0aa4*/ 	.word	0x000000a0
        /*0aa8*/ 	.short	0x010a
        /*0aaa*/ 	.byte	0xff
	.zero		1


	//   ....[145]....
        /*0aac*/ 	.word	0x0000f9e0
        /*0ab0*/ 	.word	0x00000005
        /*0ab4*/ 	.word	0x00000040
        /*0ab8*/ 	.short	0x010a
        /*0aba*/ 	.byte	0xff
	.zero		1


	//   ....[146]....
        /*0abc*/ 	.word	0x0000fa30
        /*0ac0*/ 	.word	0x00000005
        /*0ac4*/ 	.word	0x00000040
        /*0ac8*/ 	.short	0x010a
        /*0aca*/ 	.byte	0xff
	.zero		1


	//   ....[147]....
        /*0acc*/ 	.word	0x0000fa80
        /*0ad0*/ 	.word	0x00000005
        /*0ad4*/ 	.word	0x00000040
        /*0ad8*/ 	.short	0x010a
        /*0ada*/ 	.byte	0xff
	.zero		1


	//   ....[148]....
        /*0adc*/ 	.word	0x0000fad0
        /*0ae0*/ 	.word	0x00000005
        /*0ae4*/ 	.word	0x00000040
        /*0ae8*/ 	.short	0x010a
        /*0aea*/ 	.byte	0xff
	.zero		1


	//   ....[149]....
        /*0aec*/ 	.word	0x0000fb20
        /*0af0*/ 	.word	0x00000005
        /*0af4*/ 	.word	0x00000040
        /*0af8*/ 	.short	0x010a
        /*0afa*/ 	.byte	0xff
	.zero		1


	//   ....[150]....
        /*0afc*/ 	.word	0x0000fb70
        /*0b00*/ 	.word	0x00000005
        /*0b04*/ 	.word	0x00000040
        /*0b08*/ 	.short	0x010a
        /*0b0a*/ 	.byte	0xff
	.zero		1


	//   ....[151]....
        /*0b0c*/ 	.word	0x0000fbc0
        /*0b10*/ 	.word	0x00000003
        /*0b14*/ 	.word	0x00000040
        /*0b18*/ 	.short	0x010a
        /*0b1a*/ 	.byte	0xff
	.zero		1


	//----- nvinfo : EIATTR_NUM_MBARRIERS
	.align		4
.L_47:
        /*0b1c*/ 	.byte	0x03, 0x38
        /*0b1e*/ 	.short	0x001b


	//----- nvinfo : EIATTR_EXIT_INSTR_OFFSETS
	.align		4
        /*0b20*/ 	.byte	0x04, 0x1c
        /*0b22*/ 	.short	(.L_49 - .L_48)


	//   ....[0]....
.L_48:
        /*0b24*/ 	.word	0x000023e0


	//   ....[1]....
        /*0b28*/ 	.word	0x000028d0


	//   ....[2]....
        /*0b2c*/ 	.word	0x00002930


	//   ....[3]....
        /*0b30*/ 	.word	0x000036f0


	//   ....[4]....
        /*0b34*/ 	.word	0x00006030


	//   ....[5]....
        /*0b38*/ 	.word	0x00006070


	//   ....[6]....
        /*0b3c*/ 	.word	0x0000ee50


	//   ....[7]....
        /*0b40*/ 	.word	0x0000eed0


	//   ....[8]....
        /*0b44*/ 	.word	0x0000ef00


	//   ....[9]....
        /*0b48*/ 	.word	0x0000ef70


	//----- nvinfo : EIATTR_MAX_THREADS
	.align		4
.L_49:
        /*0b4c*/ 	.byte	0x04, 0x05
        /*0b4e*/ 	.short	(.L_51 - .L_50)
.L_50:
        /*0b50*/ 	.word	0x00000100
        /*0b54*/ 	.word	0x00000001
        /*0b58*/ 	.word	0x00000001


	//----- nvinfo : EIATTR_CRS_STACK_SIZE
	.align		4
.L_51:
        /*0b5c*/ 	.byte	0x04, 0x1e
        /*0b5e*/ 	.short	(.L_53 - .L_52)
.L_52:
        /*0b60*/ 	.word	0x00000000


	//----- nvinfo : EIATTR_CBANK_PARAM_SIZE
	.align		4
.L_53:
        /*0b64*/ 	.byte	0x03, 0x19
        /*0b66*/ 	.short	0x0a00


	//----- nvinfo : EIATTR_PARAM_CBANK
	.align		4
        /*0b68*/ 	.byte	0x04, 0x0a
        /*0b6a*/ 	.short	(.L_55 - .L_54)
	.align		4
.L_54:
        /*0b6c*/ 	.word	index@(.nv.constant0._ZN7cutlass13device_kernelINS_4gemm6kernel13GemmUniversalIN4cute5tupleIJiiiiEEENS1_10collective13CollectiveMmaINS1_41MainloopSm100TmaUmmaWarpSpecializedSparseILi4ELi2ELi1ENS5_IJNS4_1CILi1EEESB_SB_EEEEENS5_IJNSA_ILi128EEENSA_ILi256EEENSA_ILi64EEEEEENS_10bfloat16_tENS5_IJNS4_6LayoutINS5_IJiNS5_IJNSA_ILi2EEEiEEEiEEENS5_IJlNS5_IJSB_SK_EEElEEEEENSJ_INS5_IJNS5_IJNS5_IJNSA_ILi8EEESK_SQ_EEEiEEENS5_IJNS5_IJNSA_ILi16EEESK_NSA_ILi4EEEEEEiEEEiEEENS5_IJNS5_IJNS5_IJSE_ST_NSA_ILi2048EEEEEENSA_ILi16384EEEEEENS5_IJNS5_IJSB_NSA_ILi1024EEENSA_ILi32EEEEEElEEElEEEEEEEESI_NS5_IJlSB_lEEENS4_8TiledMMAINS4_8MMA_AtomIJNS4_27SM100_MMA_F16BF16_SS_SPARSEISI_SI_fLi128ELi256ELNS4_4UMMA5MajorE0ELS1E_0ELNS1D_7ScaleInE0ELS1F_0EEEEEENSJ_ISC_NS5_IJNSA_ILi0EEES1I_S1I_EEEEENS5_IJNS4_10UnderscoreES1L_S1L_EEEEENS4_13SM90_TMA_LOADENS4_14ComposedLayoutINS4_7SwizzleILi2ELi4ELi3EEENS4_25smem_sparse_ptr_flag_bitsILi2ELi16EEENSJ_INS5_IJNS5_IJSB_SQ_EEENS5_IJSK_S13_EEEEEENS5_IJNS5_IJS1I_SG_EEESN_EEEEEEEvNS4_8identityES1O_NS1P_INS1Q_ILi3ELi4ELi3EEENS4_18smem_ptr_flag_bitsILi16EEENSJ_INS5_IJSQ_SG_EEENS5_IJSG_SB_EEEEEEEvS21_EENS_8epilogue10collective18CollectiveEpilogueINS2A_23Sm100TmaWarpSpecializedILi3ELi2ELi32ELb1ELb0EEEJSH_NS5_IJNSJ_ISE_SB_EENSJ_IS13_SB_EEEEEfNS5_IJSB_llEEEfS2I_NS2A_6fusion15FusionCallbacksIS2E_NS2J_17LinearCombinationIffffLNS_15FloatRoundStyleE2EEESH_S2H_JEEENS4_5SM1004TMEM4LOAD26SM100_TMEM_LOAD_32dp32b32xES1O_NS1P_INS1Q_ILi2ELi5ELi2EEENS23_ILi32EEENSJ_INS5_IJS13_SU_EEENS5_IJSB_S13_EEEEEEENS4_39AutoVectorizingCopyWithAssumedAlignmentILi128EEENS4_14SM90_TMA_STOREES2Y_S30_S30_EEEvvEEEEvNT_6ParamsE)
        /*0b70*/ 	.short	0x0380
        /*0b72*/ 	.short	0x0a00


	//----- nvinfo : EIATTR_SW_WAR
	.align		4
.L_55:
        /*0b74*/ 	.byte	0x04, 0x36
        /*0b76*/ 	.short	(.L_57 - .L_56)
.L_56:
        /*0b78*/ 	.word	0x00000008
.L_57:


//--------------------- .nv.callgraph             --------------------------
	.section	.nv.callgraph,"",@"SHT_CUDA_CALLGRAPH"
	.align	4
	.sectionentsize	8
	.align		4
        /*0000*/ 	.word	0x00000000
	.align		4
        /*0004*/ 	.word	0xffffffff
	.align		4
        /*0008*/ 	.word	index@(_ZN7cutlass13device_kernelINS_4gemm6kernel13GemmUniversalIN4cute5tupleIJiiiiEEENS1_10collective13CollectiveMmaINS1_41MainloopSm100TmaUmmaWarpSpecializedSparseILi4ELi2ELi1ENS5_IJNS4_1CILi1EEESB_SB_EEEEENS5_IJNSA_ILi128EEENSA_ILi256EEENSA_ILi64EEEEEENS_10bfloat16_tENS5_IJNS4_6LayoutINS5_IJiNS5_IJNSA_ILi2EEEiEEEiEEENS5_IJlNS5_IJSB_SK_EEElEEEEENSJ_INS5_IJNS5_IJNS5_IJNSA_ILi8EEESK_SQ_EEEiEEENS5_IJNS5_IJNSA_ILi16EEESK_NSA_ILi4EEEEEEiEEEiEEENS5_IJNS5_IJNS5_IJSE_ST_NSA_ILi2048EEEEEENSA_ILi16384EEEEEENS5_IJNS5_IJSB_NSA_ILi1024EEENSA_ILi32EEEEEElEEElEEEEEEEESI_NS5_IJlSB_lEEENS4_8TiledMMAINS4_8MMA_AtomIJNS4_27SM100_MMA_F16BF16_SS_SPARSEISI_SI_fLi128ELi256ELNS4_4UMMA5MajorE0ELS1E_0ELNS1D_7ScaleInE0ELS1F_0EEEEEENSJ_ISC_NS5_IJNSA_ILi0EEES1I_S1I_EEEEENS5_IJNS4_10UnderscoreES1L_S1L_EEEEENS4_13SM90_TMA_LOADENS4_14ComposedLayoutINS4_7SwizzleILi2ELi4ELi3EEENS4_25smem_sparse_ptr_flag_bitsILi2ELi16EEENSJ_INS5_IJNS5_IJSB_SQ_EEENS5_IJSK_S13_EEEEEENS5_IJNS5_IJS1I_SG_EEESN_EEEEEEEvNS4_8identityES1O_NS1P_INS1Q_ILi3ELi4ELi3EEENS4_18smem_ptr_flag_bitsILi16EEENSJ_INS5_IJSQ_SG_EEENS5_IJSG_SB_EEEEEEEvS21_EENS_8epilogue10collective18CollectiveEpilogueINS2A_23Sm100TmaWarpSpecializedILi3ELi2ELi32ELb1ELb0EEEJSH_NS5_IJNSJ_ISE_SB_EENSJ_IS13_SB_EEEEEfNS5_IJSB_llEEEfS2I_NS2A_6fusion15FusionCallbacksIS2E_NS2J_17LinearCombinationIffffLNS_15FloatRoundStyleE2EEESH_S2H_JEEENS4_5SM1004TMEM4LOAD26SM100_TMEM_LOAD_32dp32b32xES1O_NS1P_INS1Q_ILi2ELi5ELi2EEENS23_ILi32EEENSJ_INS5_IJS13_SU_EEENS5_IJSB_S13_EEEEEEENS4_39AutoVectorizingCopyWithAssumedAlignmentILi128EEENS4_14SM90_TMA_STOREES2Y_S30_S30_EEEvvEEEEvNT_6ParamsE)
	.align		4
        /*000c*/ 	.word	index@(__assertfail)
	.align		4
        /*0010*/ 	.word	0x00000000
	.align		4
        /*0014*/ 	.word	0xfffffffe
	.align		4
        /*0018*/ 	.word	0x00000000
	.align		4
        /*001c*/ 	.word	0xfffffffd
	.align		4
        /*0020*/ 	.word	0x00000000
	.align		4
        /*0024*/ 	.word	0xfffffffc


//--------------------- .nv.constant4             --------------------------
	.section	.nv.constant4,"a",@progbits
	.align	8
	.align		8
.nv.constant4:
        /*0000*/ 	.dword	__assertfail
	.align		8
        /*0008*/ 	.dword	__unnamed_1
	.align		8
        /*0010*/ 	.dword	__unnamed_2
	.align		8
        /*0018*/ 	.dword	_ZN39_INTERNAL_1bab83f5_4_k_cu_56010faf_36164cuda3std3__45__cpo5beginE
	.align		8
        /*0020*/ 	.dword	_ZN39_INTERNAL_1bab83f5_4_k_cu_56010faf_36164cuda3std3__45__cpo3endE
	.align		8
        /*0028*/ 	.dword	_ZN39_INTERNAL_1bab83f5_4_k_cu_56010faf_36164cuda3std3__45__cpo6cbeginE
	.align		8
        /*0030*/ 	.dword	_ZN39_INTERNAL_1bab83f5_4_k_cu_56010faf_36164cuda3std3__45__cpo4cendE
	.align		8
        /*0038*/ 	.dword	_ZN39_INTERNAL_1bab83f5_4_k_cu_56010faf_36164cuda3std3__441_GLOBAL__N__1bab83f5_4_k_cu_56010faf_36166ignoreE
	.align		8
        /*0040*/ 	.dword	_ZN39_INTERNAL_1bab83f5_4_k_cu_56010faf_36164cuda3std3__419piecewise_constructE
	.align		8
        /*0048*/ 	.dword	_ZN39_INTERNAL_1bab83f5_4_k_cu_56010faf_36164cuda3std3__48in_placeE
	.align		8
        /*0050*/ 	.dword	_ZN39_INTERNAL_1bab83f5_4_k_cu_56010faf_36164cuda3std6ranges3__45__cpo4swapE
	.align		8
        /*0058*/ 	.dword	_ZN39_INTERNAL_1bab83f5_4_k_cu_56010faf_36164cuda3std6ranges3__45__cpo9iter_moveE
	.align		8
        /*0060*/ 	.dword	_ZN39_INTERNAL_1bab83f5_4_k_cu_56010faf_36164cute7productE
	.align		8
        /*0068*/ 	.dword	_ZN39_INTERNAL_1bab83f5_4_k_cu_56010faf_36164cute1_E
	.align		8
        /*0070*/ 	.dword	$str$25
	.align		8
        /*0078*/ 	.dword	$str$26
	.align		8
        /*0080*/ 	.dword	$str$27
	.align		8
        /*0088*/ 	.dword	$str$28


//--------------------- .text._ZN7cutlass13device_kernelINS_4gemm6kernel13GemmUniversalIN4cute5tupleIJiiiiEEENS1_10collective13CollectiveMmaINS1_41MainloopSm100TmaUmmaWarpSpecializedSparseILi4ELi2ELi1ENS5_IJNS4_1CILi1EEESB_SB_EEEEENS5_IJNSA_ILi128EEENSA_ILi256EEENSA_ILi64EEEEEENS_10bfloat16_tENS5_IJNS4_6LayoutINS5_IJiNS5_IJNSA_ILi2EEEiEEEiEEENS5_IJlNS5_IJSB_SK_EEElEEEEENSJ_INS5_IJNS5_IJNS5_IJNSA_ILi8EEESK_SQ_EEEiEEENS5_IJNS5_IJNSA_ILi16EEESK_NSA_ILi4EEEEEEiEEEiEEENS5_IJNS5_IJNS5_IJSE_ST_NSA_ILi2048EEEEEENSA_ILi16384EEEEEENS5_IJNS5_IJSB_NSA_ILi1024EEENSA_ILi32EEEEEElEEElEEEEEEEESI_NS5_IJlSB_lEEENS4_8TiledMMAINS4_8MMA_AtomIJNS4_27SM100_MMA_F16BF16_SS_SPARSEISI_SI_fLi128ELi256ELNS4_4UMMA5MajorE0ELS1E_0ELNS1D_7ScaleInE0ELS1F_0EEEEEENSJ_ISC_NS5_IJNSA_ILi0EEES1I_S1I_EEEEENS5_IJNS4_10UnderscoreES1L_S1L_EEEEENS4_13SM90_TMA_LOADENS4_14ComposedLayoutINS4_7SwizzleILi2ELi4ELi3EEENS4_25smem_sparse_ptr_flag_bitsILi2ELi16EEENSJ_INS5_IJNS5_IJSB_SQ_EEENS5_IJSK_S13_EEEEEENS5_IJNS5_IJS1I_SG_EEESN_EEEEEEEvNS4_8identityES1O_NS1P_INS1Q_ILi3ELi4ELi3EEENS4_18smem_ptr_flag_bitsILi16EEENSJ_INS5_IJSQ_SG_EEENS5_IJSG_SB_EEEEEEEvS21_EENS_8epilogue10collective18CollectiveEpilogueINS2A_23Sm100TmaWarpSpecializedILi3ELi2ELi32ELb1ELb0EEEJSH_NS5_IJNSJ_ISE_SB_EENSJ_IS13_SB_EEEEEfNS5_IJSB_llEEEfS2I_NS2A_6fusion15FusionCallbacksIS2E_NS2J_17LinearCombinationIffffLNS_15FloatRoundStyleE2EEESH_S2H_JEEENS4_5SM1004TMEM4LOAD26SM100_TMEM_LOAD_32dp32b32xES1O_NS1P_INS1Q_ILi2ELi5ELi2EEENS23_ILi32EEENSJ_INS5_IJS13_SU_EEENS5_IJSB_S13_EEEEEEENS4_39AutoVectorizingCopyWithAssumedAlignmentILi128EEENS4_14SM90_TMA_STOREES2Y_S30_S30_EEEvvEEEEvNT_6ParamsE --------------------------
	.section	.text._ZN7cutlass13device_kernelINS_4gemm6kernel13GemmUniversalIN4cute5tupleIJiiiiEEENS1_10collective13CollectiveMmaINS1_41MainloopSm100TmaUmmaWarpSpecializedSparseILi4ELi2ELi1ENS5_IJNS4_1CILi1EEESB_SB_EEEEENS5_IJNSA_ILi128EEENSA_ILi256EEENSA_ILi64EEEEEENS_10bfloat16_tENS5_IJNS4_6LayoutINS5_IJiNS5_IJNSA_ILi2EEEiEEEiEEENS5_IJlNS5_IJSB_SK_EEElEEEEENSJ_INS5_IJNS5_IJNS5_IJNSA_ILi8EEESK_SQ_EEEiEEENS5_IJNS5_IJNSA_ILi16EEESK_NSA_ILi4EEEEEEiEEEiEEENS5_IJNS5_IJNS5_IJSE_ST_NSA_ILi2048EEEEEENSA_ILi16384EEEEEENS5_IJNS5_IJSB_NSA_ILi1024EEENSA_ILi32EEEEEElEEElEEEEEEEESI_NS5_IJlSB_lEEENS4_8TiledMMAINS4_8MMA_AtomIJNS4_27SM100_MMA_F16BF16_SS_SPARSEISI_SI_fLi128ELi256ELNS4_4UMMA5MajorE0ELS1E_0ELNS1D_7ScaleInE0ELS1F_0EEEEEENSJ_ISC_NS5_IJNSA_ILi0EEES1I_S1I_EEEEENS5_IJNS4_10UnderscoreES1L_S1L_EEEEENS4_13SM90_TMA_LOADENS4_14ComposedLayoutINS4_7SwizzleILi2ELi4ELi3EEENS4_25smem_sparse_ptr_flag_bitsILi2ELi16EEENSJ_INS5_IJNS5_IJSB_SQ_EEENS5_IJSK_S13_EEEEEENS5_IJNS5_IJS1I_SG_EEESN_EEEEEEEvNS4_8identityES1O_NS1P_INS1Q_ILi3ELi4ELi3EEENS4_18smem_ptr_flag_bitsILi16EEENSJ_INS5_IJSQ_SG_EEENS5_IJSG_SB_EEEEEEEvS21_EENS_8epilogue10collective18CollectiveEpilogueINS2A_23Sm100TmaWarpSpecializedILi3ELi2ELi32ELb1ELb0EEEJSH_NS5_IJNSJ_ISE_SB_EENSJ_IS13_SB_EEEEEfNS5_IJSB_llEEEfS2I_NS2A_6fusion15FusionCallbacksIS2E_NS2J_17LinearCombinationIffffLNS_15FloatRoundStyleE2EEESH_S2H_JEEENS4_5SM1004TMEM4LOAD26SM100_TMEM_LOAD_32dp32b32xES1O_NS1P_INS1Q_ILi2ELi5ELi2EEENS23_ILi32EEENSJ_INS5_IJS13_SU_EEENS5_IJSB_S13_EEEEEEENS4_39AutoVectorizingCopyWithAssumedAlignmentILi128EEENS4_14SM90_TMA_STOREES2Y_S30_S30_EEEvvEEEEvNT_6ParamsE,"ax",@progbits
	.align	128
.text._ZN7cutlass13device_kernelINS_4gemm6kernel13GemmUniversalIN4cute5tupleIJiiiiEEENS1_10collective13CollectiveMmaINS1_41MainloopSm100TmaUmmaWarpSpecializedSparseILi4ELi2ELi1ENS5_IJNS4_1CILi1EEESB_SB_EEEEENS5_IJNSA_ILi128EEENSA_ILi256EEENSA_ILi64EEEEEENS_10bfloat16_tENS5_IJNS4_6LayoutINS5_IJiNS5_IJNSA_ILi2EEEiEEEiEEENS5_IJlNS5_IJSB_SK_EEElEEEEENSJ_INS5_IJNS5_IJNS5_IJNSA_ILi8EEESK_SQ_EEEiEEENS5_IJNS5_IJNSA_ILi16EEESK_NSA_ILi4EEEEEEiEEEiEEENS5_IJNS5_IJNS5_IJSE_ST_NSA_ILi2048EEEEEENSA_ILi16384EEEEEENS5_IJNS5_IJSB_NSA_ILi1024EEENSA_ILi32EEEEEElEEElEEEEEEEESI_NS5_IJlSB_lEEENS4_8TiledMMAINS4_8MMA_AtomIJNS4_27SM100_MMA_F16BF16_SS_SPARSEISI_SI_fLi128ELi256ELNS4_4UMMA5MajorE0ELS1E_0ELNS1D_7ScaleInE0ELS1F_0EEEEEENSJ_ISC_NS5_IJNSA_ILi0EEES1I_S1I_EEEEENS5_IJNS4_10UnderscoreES1L_S1L_EEEEENS4_13SM90_TMA_LOADENS4_14ComposedLayoutINS4_7SwizzleILi2ELi4ELi3EEENS4_25smem_sparse_ptr_flag_bitsILi2ELi16EEENSJ_INS5_IJNS5_IJSB_SQ_EEENS5_IJSK_S13_EEEEEENS5_IJNS5_IJS1I_SG_EEESN_EEEEEEEvNS4_8identityES1O_NS1P_INS1Q_ILi3ELi4ELi3EEENS4_18smem_ptr_flag_bitsILi16EEENSJ_INS5_IJSQ_SG_EEENS5_IJSG_SB_EEEEEEEvS21_EENS_8epilogue10collective18CollectiveEpilogueINS2A_23Sm100TmaWarpSpecializedILi3ELi2ELi32ELb1ELb0EEEJSH_NS5_IJNSJ_ISE_SB_EENSJ_IS13_SB_EEEEEfNS5_IJSB_llEEEfS2I_NS2A_6fusion15FusionCallbacksIS2E_NS2J_17LinearCombinationIffffLNS_15FloatRoundStyleE2EEESH_S2H_JEEENS4_5SM1004TMEM4LOAD26SM100_TMEM_LOAD_32dp32b32xES1O_NS1P_INS1Q_ILi2ELi5ELi2EEENS23_ILi32EEENSJ_INS5_IJS13_SU_EEENS5_IJSB_S13_EEEEEEENS4_39AutoVectorizingCopyWithAssumedAlignmentILi128EEENS4_14SM90_TMA_STOREES2Y_S30_S30_EEEvvEEEEvNT_6ParamsE:
        .type           _ZN7cutlass13device_kernelINS_4gemm6kernel13GemmUniversalIN4cute5tupleIJiiiiEEENS1_10collective13CollectiveMmaINS1_41MainloopSm100TmaUmmaWarpSpecializedSparseILi4ELi2ELi1ENS5_IJNS4_1CILi1EEESB_SB_EEEEENS5_IJNSA_ILi128EEENSA_ILi256EEENSA_ILi64EEEEEENS_10bfloat16_tENS5_IJNS4_6LayoutINS5_IJiNS5_IJNSA_ILi2EEEiEEEiEEENS5_IJlNS5_IJSB_SK_EEElEEEEENSJ_INS5_IJNS5_IJNS5_IJNSA_ILi8EEESK_SQ_EEEiEEENS5_IJNS5_IJNSA_ILi16EEESK_NSA_ILi4EEEEEEiEEEiEEENS5_IJNS5_IJNS5_IJSE_ST_NSA_ILi2048EEEEEENSA_ILi16384EEEEEENS5_IJNS5_IJSB_NSA_ILi1024EEENSA_ILi32EEEEEElEEElEEEEEEEESI_NS5_IJlSB_lEEENS4_8TiledMMAINS4_8MMA_AtomIJNS4_27SM100_MMA_F16BF16_SS_SPARSEISI_SI_fLi128ELi256ELNS4_4UMMA5MajorE0ELS1E_0ELNS1D_7ScaleInE0ELS1F_0EEEEEENSJ_ISC_NS5_IJNSA_ILi0EEES1I_S1I_EEEEENS5_IJNS4_10UnderscoreES1L_S1L_EEEEENS4_13SM90_TMA_LOADENS4_14ComposedLayoutINS4_7SwizzleILi2ELi4ELi3EEENS4_25smem_sparse_ptr_flag_bitsILi2ELi16EEENSJ_INS5_IJNS5_IJSB_SQ_EEENS5_IJSK_S13_EEEEEENS5_IJNS5_IJS1I_SG_EEESN_EEEEEEEvNS4_8identityES1O_NS1P_INS1Q_ILi3ELi4ELi3EEENS4_18smem_ptr_flag_bitsILi16EEENSJ_INS5_IJSQ_SG_EEENS5_IJSG_SB_EEEEEEEvS21_EENS_8epilogue10collective18CollectiveEpilogueINS2A_23Sm100TmaWarpSpecializedILi3ELi2ELi32ELb1ELb0EEEJSH_NS5_IJNSJ_ISE_SB_EENSJ_IS13_SB_EEEEEfNS5_IJSB_llEEEfS2I_NS2A_6fusion15FusionCallbacksIS2E_NS2J_17LinearCombinationIffffLNS_15FloatRoundStyleE2EEESH_S2H_JEEENS4_5SM1004TMEM4LOAD26SM100_TMEM_LOAD_32dp32b32xES1O_NS1P_INS1Q_ILi2ELi5ELi2EEENS23_ILi32EEENSJ_INS5_IJS13_SU_EEENS5_IJSB_S13_EEEEEEENS4_39AutoVectorizingCopyWithAssumedAlignmentILi128EEENS4_14SM90_TMA_STOREES2Y_S30_S30_EEEvvEEEEvNT_6ParamsE,@function
        .size           _ZN7cutlass13device_kernelINS_4gemm6kernel13GemmUniversalIN4cute5tupleIJiiiiEEENS1_10collective13CollectiveMmaINS1_41MainloopSm100TmaUmmaWarpSpecializedSparseILi4ELi2ELi1ENS5_IJNS4_1CILi1EEESB_SB_EEEEENS5_IJNSA_ILi128EEENSA_ILi256EEENSA_ILi64EEEEEENS_10bfloat16_tENS5_IJNS4_6LayoutINS5_IJiNS5_IJNSA_ILi2EEEiEEEiEEENS5_IJlNS5_IJSB_SK_EEElEEEEENSJ_INS5_IJNS5_IJNS5_IJNSA_ILi8EEESK_SQ_EEEiEEENS5_IJNS5_IJNSA_ILi16EEESK_NSA_ILi4EEEEEEiEEEiEEENS5_IJNS5_IJNS5_IJSE_ST_NSA_ILi2048EEEEEENSA_ILi16384EEEEEENS5_IJNS5_IJSB_NSA_ILi1024EEENSA_ILi32EEEEEElEEElEEEEEEEESI_NS5_IJlSB_lEEENS4_8TiledMMAINS4_8MMA_AtomIJNS4_27SM100_MMA_F16BF16_SS_SPARSEISI_SI_fLi128ELi256ELNS4_4UMMA5MajorE0ELS1E_0ELNS1D_7ScaleInE0ELS1F_0EEEEEENSJ_ISC_NS5_IJNSA_ILi0EEES1I_S1I_EEEEENS5_IJNS4_10UnderscoreES1L_S1L_EEEEENS4_13SM90_TMA_LOADENS4_14ComposedLayoutINS4_7SwizzleILi2ELi4ELi3EEENS4_25smem_sparse_ptr_flag_bitsILi2ELi16EEENSJ_INS5_IJNS5_IJSB_SQ_EEENS5_IJSK_S13_EEEEEENS5_IJNS5_IJS1I_SG_EEESN_EEEEEEEvNS4_8identityES1O_NS1P_INS1Q_ILi3ELi4ELi3EEENS4_18smem_ptr_flag_bitsILi16EEENSJ_INS5_IJSQ_SG_EEENS5_IJSG_SB_EEEEEEEvS21_EENS_8epilogue10collective18CollectiveEpilogueINS2A_23Sm100TmaWarpSpecializedILi3ELi2ELi32ELb1ELb0EEEJSH_NS5_IJNSJ_ISE_SB_EENSJ_IS13_SB_EEEEEfNS5_IJSB_llEEEfS2I_NS2A_6fusion15FusionCallbacksIS2E_NS2J_17LinearCombinationIffffLNS_15FloatRoundStyleE2EEESH_S2H_JEEENS4_5SM1004TMEM4LOAD26SM100_TMEM_LOAD_32dp32b32xES1O_NS1P_INS1Q_ILi2ELi5ELi2EEENS23_ILi32EEENSJ_INS5_IJS13_SU_EEENS5_IJSB_S13_EEEEEEENS4_39AutoVectorizingCopyWithAssumedAlignmentILi128EEENS4_14SM90_TMA_STOREES2Y_S30_S30_EEEvvEEEEvNT_6ParamsE,(.L_x_215 - _ZN7cutlass13device_kernelINS_4gemm6kernel13GemmUniversalIN4cute5tupleIJiiiiEEENS1_10collective13CollectiveMmaINS1_41MainloopSm100TmaUmmaWarpSpecializedSparseILi4ELi2ELi1ENS5_IJNS4_1CILi1EEESB_SB_EEEEENS5_IJNSA_ILi128EEENSA_ILi256EEENSA_ILi64EEEEEENS_10bfloat16_tENS5_IJNS4_6LayoutINS5_IJiNS5_IJNSA_ILi2EEEiEEEiEEENS5_IJlNS5_IJSB_SK_EEElEEEEENSJ_INS5_IJNS5_IJNS5_IJNSA_ILi8EEESK_SQ_EEEiEEENS5_IJNS5_IJNSA_ILi16EEESK_NSA_ILi4EEEEEEiEEEiEEENS5_IJNS5_IJNS5_IJSE_ST_NSA_ILi2048EEEEEENSA_ILi16384EEEEEENS5_IJNS5_IJSB_NSA_ILi1024EEENSA_ILi32EEEEEElEEElEEEEEEEESI_NS5_IJlSB_lEEENS4_8TiledMMAINS4_8MMA_AtomIJNS4_27SM100_MMA_F16BF16_SS_SPARSEISI_SI_fLi128ELi256ELNS4_4UMMA5MajorE0ELS1E_0ELNS1D_7ScaleInE0ELS1F_0EEEEEENSJ_ISC_NS5_IJNSA_ILi0EEES1I_S1I_EEEEENS5_IJNS4_10UnderscoreES1L_S1L_EEEEENS4_13SM90_TMA_LOADENS4_14ComposedLayoutINS4_7SwizzleILi2ELi4ELi3EEENS4_25smem_sparse_ptr_flag_bitsILi2ELi16EEENSJ_INS5_IJNS5_IJSB_SQ_EEENS5_IJSK_S13_EEEEEENS5_IJNS5_IJS1I_SG_EEESN_EEEEEEEvNS4_8identityES1O_NS1P_INS1Q_ILi3ELi4ELi3EEENS4_18smem_ptr_flag_bitsILi16EEENSJ_INS5_IJSQ_SG_EEENS5_IJSG_SB_EEEEEEEvS21_EENS_8epilogue10collective18CollectiveEpilogueINS2A_23Sm100TmaWarpSpecializedILi3ELi2ELi32ELb1ELb0EEEJSH_NS5_IJNSJ_ISE_SB_EENSJ_IS13_SB_EEEEEfNS5_IJSB_llEEEfS2I_NS2A_6fusion15FusionCallbacksIS2E_NS2J_17LinearCombinationIffffLNS_15FloatRoundStyleE2EEESH_S2H_JEEENS4_5SM1004TMEM4LOAD26SM100_TMEM_LOAD_32dp32b32xES1O_NS1P_INS1Q_ILi2ELi5ELi2EEENS23_ILi32EEENSJ_INS5_IJS13_SU_EEENS5_IJSB_S13_EEEEEEENS4_39AutoVectorizingCopyWithAssumedAlignmentILi128EEENS4_14SM90_TMA_STOREES2Y_S30_S30_EEEvvEEEEvNT_6ParamsE)
        .other          _ZN7cutlass13device_kernelINS_4gemm6kernel13GemmUniversalIN4cute5tupleIJiiiiEEENS1_10collective13CollectiveMmaINS1_41MainloopSm100TmaUmmaWarpSpecializedSparseILi4ELi2ELi1ENS5_IJNS4_1CILi1EEESB_SB_EEEEENS5_IJNSA_ILi128EEENSA_ILi256EEENSA_ILi64EEEEEENS_10bfloat16_tENS5_IJNS4_6LayoutINS5_IJiNS5_IJNSA_ILi2EEEiEEEiEEENS5_IJlNS5_IJSB_SK_EEElEEEEENSJ_INS5_IJNS5_IJNS5_IJNSA_ILi8EEESK_SQ_EEEiEEENS5_IJNS5_IJNSA_ILi16EEESK_NSA_ILi4EEEEEEiEEEiEEENS5_IJNS5_IJNS5_IJSE_ST_NSA_ILi2048EEEEEENSA_ILi16384EEEEEENS5_IJNS5_IJSB_NSA_ILi1024EEENSA_ILi32EEEEEElEEElEEEEEEEESI_NS5_IJlSB_lEEENS4_8TiledMMAINS4_8MMA_AtomIJNS4_27SM100_MMA_F16BF16_SS_SPARSEISI_SI_fLi128ELi256ELNS4_4UMMA5MajorE0ELS1E_0ELNS1D_7ScaleInE0ELS1F_0EEEEEENSJ_ISC_NS5_IJNSA_ILi0EEES1I_S1I_EEEEENS5_IJNS4_10UnderscoreES1L_S1L_EEEEENS4_13SM90_TMA_LOADENS4_14ComposedLayoutINS4_7SwizzleILi2ELi4ELi3EEENS4_25smem_sparse_ptr_flag_bitsILi2ELi16EEENSJ_INS5_IJNS5_IJSB_SQ_EEENS5_IJSK_S13_EEEEEENS5_IJNS5_IJS1I_SG_EEESN_EEEEEEEvNS4_8identityES1O_NS1P_INS1Q_ILi3ELi4ELi3EEENS4_18smem_ptr_flag_bitsILi16EEENSJ_INS5_IJSQ_SG_EEENS5_IJSG_SB_EEEEEEEvS21_EENS_8epilogue10collective18CollectiveEpilogueINS2A_23Sm100TmaWarpSpecializedILi3ELi2ELi32ELb1ELb0EEEJSH_NS5_IJNSJ_ISE_SB_EENSJ_IS13_SB_EEEEEfNS5_IJSB_llEEEfS2I_NS2A_6fusion15FusionCallbacksIS2E_NS2J_17LinearCombinationIffffLNS_15FloatRoundStyleE2EEESH_S2H_JEEENS4_5SM1004TMEM4LOAD26SM100_TMEM_LOAD_32dp32b32xES1O_NS1P_INS1Q_ILi2ELi5ELi2EEENS23_ILi32EEENSJ_INS5_IJS13_SU_EEENS5_IJSB_S13_EEEEEEENS4_39AutoVectorizingCopyWithAssumedAlignmentILi128EEENS4_14SM90_TMA_STOREES2Y_S30_S30_EEEvvEEEEvNT_6ParamsE,@"STO_CUDA_ENTRY STV_DEFAULT"
_ZN7cutlass13device_kernelINS_4gemm6kernel13GemmUniversalIN4cute5tupleIJiiiiEEENS1_10collective13CollectiveMmaINS1_41MainloopSm100TmaUmmaWarpSpecializedSparseILi4ELi2ELi1ENS5_IJNS4_1CILi1EEESB_SB_EEEEENS5_IJNSA_ILi128EEENSA_ILi256EEENSA_ILi64EEEEEENS_10bfloat16_tENS5_IJNS4_6LayoutINS5_IJiNS5_IJNSA_ILi2EEEiEEEiEEENS5_IJlNS5_IJSB_SK_EEElEEEEENSJ_INS5_IJNS5_IJNS5_IJNSA_ILi8EEESK_SQ_EEEiEEENS5_IJNS5_IJNSA_ILi16EEESK_NSA_ILi4EEEEEEiEEEiEEENS5_IJNS5_IJNS5_IJSE_ST_NSA_ILi2048EEEEEENSA_ILi16384EEEEEENS5_IJNS5_IJSB_NSA_ILi1024EEENSA_ILi32EEEEEElEEElEEEEEEEESI_NS5_IJlSB_lEEENS4_8TiledMMAINS4_8MMA_AtomIJNS4_27SM100_MMA_F16BF16_SS_SPARSEISI_SI_fLi128ELi256ELNS4_4UMMA5MajorE0ELS1E_0ELNS1D_7ScaleInE0ELS1F_0EEEEEENSJ_ISC_NS5_IJNSA_ILi0EEES1I_S1I_EEEEENS5_IJNS4_10UnderscoreES1L_S1L_EEEEENS4_13SM90_TMA_LOADENS4_14ComposedLayoutINS4_7SwizzleILi2ELi4ELi3EEENS4_25smem_sparse_ptr_flag_bitsILi2ELi16EEENSJ_INS5_IJNS5_IJSB_SQ_EEENS5_IJSK_S13_EEEEEENS5_IJNS5_IJS1I_SG_EEESN_EEEEEEEvNS4_8identityES1O_NS1P_INS1Q_ILi3ELi4ELi3EEENS4_18smem_ptr_flag_bitsILi16EEENSJ_INS5_IJSQ_SG_EEENS5_IJSG_SB_EEEEEEEvS21_EENS_8epilogue10collective18CollectiveEpilogueINS2A_23Sm100TmaWarpSpecializedILi3ELi2ELi32ELb1ELb0EEEJSH_NS5_IJNSJ_ISE_SB_EENSJ_IS13_SB_EEEEEfNS5_IJSB_llEEEfS2I_NS2A_6fusion15FusionCallbacksIS2E_NS2J_17LinearCombinationIffffLNS_15FloatRoundStyleE2EEESH_S2H_JEEENS4_5SM1004TMEM4LOAD26SM100_TMEM_LOAD_32dp32b32xES1O_NS1P_INS1Q_ILi2ELi5ELi2EEENS23_ILi32EEENSJ_INS5_IJS13_SU_EEENS5_IJSB_S13_EEEEEEENS4_39AutoVectorizingCopyWithAssumedAlignmentILi128EEENS4_14SM90_TMA_STOREES2Y_S30_S30_EEEvvEEEEvNT_6ParamsE:
[----:B------:R-:W1:Y:S01]  /*0000*/  LDC R1, c[0x0][0x37c] ;  /* 0x0000df00ff017b82 */ /* 0x000e620000000800 */
[----:B------:R-:W2:Y:S01]  /*0010*/  S2R R93, SR_TID.X ;  /* 0x00000000005d7919 */ /* 0x000ea20000002100 */
[----:B------:R-:W3:Y:S01]  /*0020*/  LDCU.64 UR10, c[0x0][0xa90] ;  /* 0x00015200ff0a77ac */ /* 0x000ee20008000a00 */
[----:B------:R-:W-:Y:S02]  /*0030*/  PRMT R79, RZ, 0x7610, R79 ;  /* 0x00007610ff4f7816 */ /* 0x000fe4000000004f */
[----:B------:R-:W-:Y:S01]  /*0040*/  ELECT P2, URZ, PT ;  /* 0x0000000000ff782f */ /* 0x000fe20003840000 */
[----:B---3--:R-:W-:-:S04]  /*0050*/  UISETP.NE.U32.AND UP0, UPT, UR10, URZ, UPT ;  /* 0x000000ff0a00728c */ /* 0x008fc8000bf05070 */
[----:B------:R-:W-:Y:S01]  /*0060*/  UISETP.NE.AND.EX UP0, UPT, UR11, URZ, UPT, UP0 ;  /* 0x000000ff0b00728c */ /* 0x000fe2000bf05300 */
[----:B--2---:R-:W-:-:S05]  /*0070*/  SHF.R.U32.HI R80, RZ, 0x5, R93 ;  /* 0x00000005ff507819 */ /* 0x004fca000001165d */
[----:B------:R-:W2:Y:S02]  /*0080*/  SHFL.IDX PT, R0, R80, RZ, 0x1f ;  /* 0x00001fff50007589 */ /* 0x000ea400000e0000 */
[----:B--2---:R-:W-:Y:S01]  /*0090*/  R2UR UR24, R0 ;  /* 0x00000000001872ca */ /* 0x004fe200000e0000 */
[----:B-1----:R-:W-:-:S14]  /*00a0*/  BRA.U UP0, `(.L_x_0) ;  /* 0x0000000100307547 */ /* 0x002fdc000b800000 */
[----:B------:R-:W1:Y:S02]  /*00b0*/  LDCU.64 UR4, c[0x0][0xa88] ;  /* 0x00015100ff0477ac */ /* 0x000e640008000a00 */
[----:B-1----:R-:W-:-:S04]  /*00c0*/  UISETP.NE.U32.AND UP0, UPT, UR4, URZ, UPT ;  /* 0x000000ff0400728c */ /* 0x002fc8000bf05070 */
[----:B------:R-:W-:-:S09]  /*00d0*/  UISETP.NE.AND.EX UP0, UPT, UR5, URZ, UPT, UP0 ;  /* 0x000000ff0500728c */ /* 0x000fd2000bf05300 */
[----:B------:R-:W-:Y:S05]  /*00e0*/  BRA.U !UP0, `(.L_x_1) ;  /* 0x0000000108147547 */ /* 0x000fea000b800000 */
[----:B------:R-:W1:Y:S01]  /*00f0*/  LDC.64 R2, c[0x0][0xa88] ;  /* 0x0002a200ff027b82 */ /* 0x000e620000000a00 */
[----:B------:R-:W1:Y:S02]  /*0100*/  LDCU.64 UR4, c[0x0][0x358] ;  /* 0x00006b00ff0477ac */ /* 0x000e640008000a00 */
[----:B-1----:R1:W5:Y:S01]  /*0110*/  LDG.E R41, desc[UR4][R2.64] ;  /* 0x0000000402297981 */ /* 0x002362000c1e1900 */
[----:B------:R-:W-:Y:S01]  /*0120*/  HFMA2 R79, -RZ, RZ, 0, 5.9604644775390625e-08 ;  /* 0x00000001ff4f7431 */ /* 0x000fe200000001ff */
[----:B------:R-:W-:Y:S05]  /*0130*/  BRA `(.L_x_0) ;  /* 0x00000000000c7947 */ /* 0x000fea0003800000 */
.L_x_1:
[----:B------:R-:W1:Y:S01]  /*0140*/  LDCU UR4, c[0x0][0xa80] ;  /* 0x00015000ff0477ac */ /* 0x000e620008000800 */
[----:B------:R-:W-:Y:S01]  /*0150*/  HFMA2 R79, -RZ, RZ, 0, 5.9604644775390625e-08 ;  /* 0x00000001ff4f7431 */ /* 0x000fe200000001ff */
[----:B-1----:R-:W-:-:S07]  /*0160*/  MOV R41, UR4 ;  /* 0x0000000400297c02 */ /* 0x002fce0008000f00 */
.L_x_0:
[----:B------:R-:W2:Y:S02]  /*0170*/  LDCU.64 UR4, c[0x0][0xab0] ;  /* 0x00015600ff0477ac */ /* 0x000ea40008000a00 */
[----:B--2---:R-:W-:-:S04]  /*0180*/  UISETP.NE.U32.AND UP0, UPT, UR4, URZ, UPT ;  /* 0x000000ff0400728c */ /* 0x004fc8000bf05070 */
[----:B------:R-:W-:-:S09]  /*0190*/  UISETP.NE.AND.EX UP0, UPT, UR5, URZ, UPT, UP0 ;  /* 0x000000ff0500728c */ /* 0x000fd2000bf05300 */
[----:B------:R-:W-:Y:S05]  /*01a0*/  BRA.U UP0, `(.L_x_2) ;  /* 0x0000000100287547 */ /* 0x000fea000b800000 */
[----:B------:R-:W2:Y:S02]  /*01b0*/  LDCU.64 UR4, c[0x0][0xaa8] ;  /* 0x00015500ff0477ac */ /* 0x000ea40008000a00 */
[----:B--2---:R-:W-:-:S04]  /*01c0*/  UISETP.NE.U32.AND UP0, UPT, UR4, URZ, UPT ;  /* 0x000000ff0400728c */ /* 0x004fc8000bf05070 */
[----:B------:R-:W-:-:S09]  /*01d0*/  UISETP.NE.AND.EX UP0, UPT, UR5, URZ, UPT, UP0 ;  /* 0x000000ff0500728c */ /* 0x000fd2000bf05300 */
[----:B------:R-:W-:Y:S05]  /*01e0*/  BRA.U !UP0, `(.L_x_3) ;  /* 0x0000000108107547 */ /* 0x000fea000b800000 */
[----:B------:R-:W2:Y:S01]  /*01f0*/  LDC.64 R36, c[0x0][0xaa8] ;  /* 0x0002aa00ff247b82 */ /* 0x000ea20000000a00 */
[----:B------:R-:W2:Y:S02]  /*0200*/  LDCU.64 UR4, c[0x0][0x358] ;  /* 0x00006b00ff0477ac */ /* 0x000ea40008000a00 */
[----:B--2---:R2:W5:Y:S01]  /*0210*/  LDG.E R36, desc[UR4][R36.64] ;  /* 0x0000000424247981 */ /* 0x004562000c1e1900 */
[----:B------:R-:W-:Y:S05]  /*0220*/  BRA `(.L_x_2) ;  /* 0x0000000000087947 */ /* 0x000fea0003800000 */
.L_x_3:
[----:B------:R-:W2:Y:S02]  /*0230*/  LDCU UR4, c[0x0][0xaa0] ;  /* 0x00015400ff0477ac */ /* 0x000ea40008000800 */
[----:B--2---:R-:W-:Y:S02]  /*0240*/  MOV R36, UR4 ;  /* 0x0000000400247c02 */ /* 0x004fe40008000f00 */
.L_x_2:
[----:B------:R-:W-:Y:S01]  /*0250*/  IMAD.U32 R0, RZ, RZ, UR24 ;  /* 0x00000018ff007e24 */ /* 0x000fe2000f8e00ff */
[----:B------:R-:W-:Y:S04]  /*0260*/  BSSY.RECONVERGENT B0, `(.L_x_4) ;  /* 0x000000f000007945 */ /* 0x000fe80003800200 */
[C---:B------:R-:W-:Y:S02]  /*0270*/  ISETP.NE.OR P1, PT, R0.reuse, 0x1, !P2 ;  /* 0x000000010000780c */ /* 0x040fe40005725670 */
[----:B------:R-:W-:-:S11]  /*0280*/  ISETP.NE.OR P0, PT, R0, 0x3, !P2 ;  /* 0x000000030000780c */ /* 0x000fd60005705670 */
[----:B------:R-:W-:Y:S05]  /*0290*/  @P1 BRA `(.L_x_5) ;  /* 0x00000000002c1947 */ /* 0x000fea0003800000 */
[----:B------:R-:W3:Y:S02]  /*02a0*/  LDCU.64 UR4, c[0x0][0x348] ;  /* 0x00006900ff0477ac */ /* 0x000ee40008000a00 */
[----:B---3--:R-:W-:Y:S02]  /*02b0*/  UIADD3 UR8, UP2, UPT, UR4, 0x80, URZ ;  /* 0x0000008004087890 */ /* 0x008fe4000ff5e0ff */
[----:B------:R-:W-:Y:S02]  /*02c0*/  UIADD3 UR6, UP1, UPT, UR4, 0x280, URZ ;  /* 0x0000028004067890 */ /* 0x000fe4000ff3e0ff */
[----:B------:R-:W-:Y:S02]  /*02d0*/  UIADD3 UR4, UP0, UPT, UR4, 0x180, URZ ;  /* 0x0000018004047890 */ /* 0x000fe4000ff1e0ff */
[----:B------:R-:W-:Y:S02]  /*02e0*/  UIADD3.X UR9, UPT, UPT, URZ, UR5, URZ, UP2, !UPT ;  /* 0x00000005ff097290 */ /* 0x000fe400097fe4ff */
[----:B------:R-:W-:-:S02]  /*02f0*/  UIADD3.X UR7, UPT, UPT, URZ, UR5, URZ, UP1, !UPT ;  /* 0x00000005ff077290 */ /* 0x000fc40008ffe4ff */
[----:B------:R-:W-:-:S05]  /*0300*/  UIADD3.X UR5, UPT, UPT, URZ, UR5, URZ, UP0, !UPT ;  /* 0x00000005ff057290 */ /* 0x000fca00087fe4ff */
[----:B------:R3:W-:Y:S02]  /*0310*/  UTMACCTL.PF [UR8] ;  /* 0x00000000080079b9 */ /* 0x0007e40008040000 */
[----:B------:R3:W-:Y:S02]  /*0320*/  UTMACCTL.PF [UR6] ;  /* 0x00000000060079b9 */ /* 0x0007e40008040000 */
[----:B------:R3:W-:Y:S02]  /*0330*/  UTMACCTL.PF [UR4] ;  /* 0x00000000040079b9 */ /* 0x0007e40008040000 */
[----:B---3--:R-:W-:Y:S01]  /*0340*/  NOP ;  /* 0x0000000000007918 */ /* 0x008fe20000000000 */
.L_x_5:
[----:B------:R-:W-:Y:S05]  /*0350*/  BSYNC.RECONVERGENT B0 ;  /* 0x0000000000007941 */ /* 0x000fea0003800200 */
.L_x_4:
[----:B------:R-:W-:Y:S04]  /*0360*/  BSSY.RECONVERGENT B0, `(.L_x_6) ;  /* 0x000000a000007945 */ /* 0x000fe80003800200 */
[----:B------:R-:W-:Y:S05]  /*0370*/  @P0 BRA `(.L_x_7) ;  /* 0x0000000000200947 */ /* 0x000fea0003800000 */
[----:B------:R-:W3:Y:S02]  /*0380*/  LDCU.64 UR4, c[0x0][0x348] ;  /* 0x00006900ff0477ac */ /* 0x000ee40008000a00 */
[----:B---3--:R-:W-:Y:S02]  /*0390*/  UIADD3 UR6, UP1, UPT, UR4, 0x780, URZ ;  /* 0x0000078004067890 */ /* 0x008fe4000ff3e0ff */
[----:B------:R-:W-:Y:S02]  /*03a0*/  UIADD3 UR4, UP0, UPT, UR4, 0x880, URZ ;  /* 0x0000088004047890 */ /* 0x000fe4000ff1e0ff */
[----:B------:R-:W-:Y:S02]  /*03b0*/  UIADD3.X UR7, UPT, UPT, URZ, UR5, URZ, UP1, !UPT ;  /* 0x00000005ff077290 */ /* 0x000fe40008ffe4ff */
[----:B------:R-:W-:-:S07]  /*03c0*/  UIADD3.X UR5, UPT, UPT, URZ, UR5, URZ, UP0, !UPT ;  /* 0x00000005ff057290 */ /* 0x000fce00087fe4ff */
[----:B------:R3:W-:Y:S02]  /*03d0*/  UTMACCTL.PF [UR6] ;  /* 0x00000000060079b9 */ /* 0x0007e40008040000 */
[----:B------:R3:W-:Y:S02]  /*03e0*/  UTMACCTL.PF [UR4] ;  /* 0x00000000040079b9 */ /* 0x0007e40008040000 */
[----:B---3--:R-:W-:Y:S01]  /*03f0*/  NOP ;  /* 0x0000000000007918 */ /* 0x008fe20000000000 */
.L_x_7:
[----:B------:R-:W-:Y:S05]  /*0400*/  BSYNC.RECONVERGENT B0 ;  /* 0x0000000000007941 */ /* 0x000fea0003800200 */
.L_x_6:
[----:B------:R-:W3:Y:S01]  /*0410*/  LDCU.64 UR4, c[0x0][0xa88] ;  /* 0x00015100ff0477ac */ /* 0x000ee20008000a00 */
[----:B------:R-:W-:Y:S02]  /*0420*/  UISETP.EQ.U32.AND UP1, UPT, UR10, URZ, UPT ;  /* 0x000000ff0a00728c */ /* 0x000fe4000bf22070 */
[----:B------:R-:W-:Y:S02]  /*0430*/  UPLOP3.LUT UP3, UPT, UPT, UPT, UPT, 0x80, 0x8 ;  /* 0x000000000008789c */ /* 0x000fe40003f6f070 */
[----:B---3--:R-:W-:-:S04]  /*0440*/  UISETP.NE.U32.AND UP0, UPT, UR4, URZ, UPT ;  /* 0x000000ff0400728c */ /* 0x008fc8000bf05070 */
[----:B------:R-:W-:-:S04]  /*0450*/  UISETP.NE.AND.EX UP2, UPT, UR5, URZ, UPT, UP0 ;  /* 0x000000ff0500728c */ /* 0x000fc8000bf45300 */
[----:B------:R-:W-:-:S04]  /*0460*/  UISETP.EQ.OR.EX UP4, UPT, UR11, URZ, !UP2, UP1 ;  /* 0x000000ff0b00728c */ /* 0x000fc8000d782710 */
[----:B------:R-:W-:-:S06]  /*0470*/  UP2UR UR4, UPR, URZ, 0x10 ;  /* 0x00000010ff047883 */ /* 0x000fcc0008000000 */
[----:B------:R-:W-:Y:S01]  /*0480*/  MOV R86, UR4 ;  /* 0x0000000400567c02 */ /* 0x000fe20008000f00 */
[----:B------:R-:W-:Y:S06]  /*0490*/  BRA.U !UP4, `(.L_x_8) ;  /* 0x000000010c207547 */ /* 0x000fec000b800000 */
[----:B------:R-:W-:Y:S01]  /*04a0*/  UISETP.NE.U32.AND UP0, UPT, UR10, URZ, UPT ;  /* 0x000000ff0a00728c */ /* 0x000fe2000bf05070 */
[----:B-----5:R-:W-:Y:S01]  /*04b0*/  FSETP.NEU.AND P0, PT, R41, RZ, PT ;  /* 0x000000ff2900720b */ /* 0x020fe20003f0d000 */
[----:B------:R-:W-:Y:S02]  /*04c0*/  USEL UR4, URZ, 0xffffffff, UP2 ;  /* 0xffffffffff047887 */ /* 0x000fe40009000000 */
[----:B------:R-:W-:-:S10]  /*04d0*/  UISETP.NE.AND.EX UP1, UPT, UR11, URZ, UPT, UP0 ;  /* 0x000000ff0b00728c */ /* 0x000fd4000bf25300 */
[----:B------:R-:W-:Y:S01]  /*04e0*/  VOTEU.ANY UP0, P0 ;  /* 0x0000000000ff7886 */ /* 0x000fe20000000100 */
[----:B------:R-:W-:-:S04]  /*04f0*/  @!UP1 USEL UR4, URZ, 0xffffffff, UP0 ;  /* 0xffffffffff049887 */ /* 0x000fc80008000000 */
[----:B------:R-:W-:-:S04]  /*0500*/  ULOP3.LUT UR4, UR4, 0x1, URZ, 0xc0, !UPT ;  /* 0x0000000104047892 */ /* 0x000fc8000f8ec0ff */
[----:B------:R-:W-:-:S11]  /*0510*/  UISETP.NE.U32.AND UP3, UPT, UR4, 0x1, UPT ;  /* 0x000000010400788c */ /* 0x000fd6000bf65070 */
.L_x_8:
[----:B------:R-:W3:Y:S02]  /*0520*/  SHFL.IDX PT, R0, R80, RZ, 0x1f ;  /* 0x00001fff50007589 */ /* 0x000ee400000e0000 */
[----:B---3--:R-:W-:-:S13]  /*0530*/  ISETP.NE.AND P0, PT, R0, RZ, PT ;  /* 0x000000ff0000720c */ /* 0x008fda0003f05270 */
[----:B------:R-:W-:Y:S05]  /*0540*/  @P0 BRA `(.L_x_9) ;  /* 0x0000000000480947 */ /* 0x000fea0003800000 */
[----:B------:R-:W3:Y:S01]  /*0550*/  S2UR UR4, SR_CgaCtaId ;  /* 0x00000000000479c3 */ /* 0x000ee20000008800 */
[----:B------:R-:W-:Y:S01]  /*0560*/  UMOV UR5, 0x400 ;  /* 0x0000040000057882 */ /* 0x000fe20000000000 */
[----:B------:R-:W-:Y:S01]  /*0570*/  UMOV UR6, 0x1 ;  /* 0x0000000100067882 */ /* 0x000fe20000000000 */
[----:B------:R-:W-:Y:S01]  /*0580*/  ELECT P0, URZ, PT ;  /* 0x0000000000ff782f */ /* 0x000fe20003800000 */
[----:B------:R-:W-:-:S04]  /*0590*/  UIADD3 UR6, UPT, UPT, -UR6, 0x100000, URZ ;  /* 0x0010000006067890 */ /* 0x000fc8000fffe1ff */
[----:B------:R-:W-:Y:S02]  /*05a0*/  USHF.L.U32 UR7, UR6, 0xb, URZ ;  /* 0x0000000b06077899 */ /* 0x000fe400080006ff */
[----:B------:R-:W-:Y:S02]  /*05b0*/  USHF.L.U32 UR6, UR6, 0x1, URZ ;  /* 0x0000000106067899 */ /* 0x000fe400080006ff */
[----:B---3--:R-:W-:Y:S01]  /*05c0*/  ULEA UR4, UR4, UR5, 0x18 ;  /* 0x0000000504047291 */ /* 0x008fe2000f8ec0ff */
[----:B------:R-:W3:Y:S11]  /*05d0*/  FENCE.VIEW.ASYNC.S ;  /* 0x00000000000073c6 */ /* 0x000ef60000000000 */
[----:B---3--:R3:W4:Y:S01]  /*05e0*/  SYNCS.EXCH.64 URZ, [UR4], UR6 ;  /* 0x0000000604ff75b2 */ /* 0x0087220008000100 */
[----:B------:R3:W1:Y:S01]  /*05f0*/  SYNCS.EXCH.64 URZ, [UR4+0x20], UR6 ;  /* 0x0000200604ff75b2 */ /* 0x0006620008000100 */
[----:B------:R3:W1:Y:S01]  /*0600*/  SYNCS.EXCH.64 URZ, [UR4+0x8], UR6 ;  /* 0x0000080604ff75b2 */ /* 0x0006620008000100 */
[----:B------:R3:W1:Y:S01]  /*0610*/  SYNCS.EXCH.64 URZ, [UR4+0x28], UR6 ;  /* 0x0000280604ff75b2 */ /* 0x0006620008000100 */
[----:B------:R3:W1:Y:S01]  /*0620*/  SYNCS.EXCH.64 URZ, [UR4+0x10], UR6 ;  /* 0x0000100604ff75b2 */ /* 0x0006620008000100 */
[----:B------:R3:W1:Y:S01]  /*0630*/  SYNCS.EXCH.64 URZ, [UR4+0x30], UR6 ;  /* 0x0000300604ff75b2 */ /* 0x0006620008000100 */
[----:B------:R3:W1:Y:S01]  /*0640*/  SYNCS.EXCH.64 URZ, [UR4+0x18], UR6 ;  /* 0x0000180604ff75b2 */ /* 0x0006620008000100 */
[----:B------:R3:W1:Y:S01]  /*0650*/  SYNCS.EXCH.64 URZ, [UR4+0x38], UR6 ;  /* 0x0000380604ff75b2 */ /* 0x0006620008000100 */
[----:B------:R-:W-:Y:S01]  /*0660*/  NOP ;  /* 0x0000000000007918 */ /* 0x000fe20000000000 */
.L_x_9:
[----:B------:R-:W2:Y:S01]  /*0670*/  SHFL.IDX PT, R0, R80, RZ, 0x1f ;  /* 0x00001fff50007589 */ /* 0x000ea200000e0000 */
[----:B------:R-:W-:Y:S01]  /*0680*/  NOP ;  /* 0x0000000000007918 */ /* 0x000fe20000000000 */
[----:B--2---:R-:W-:-:S13]  /*0690*/  ISETP.NE.AND P0, PT, R0, 0x1, PT ;  /* 0x000000010000780c */ /* 0x004fda0003f05270 */
[----:B------:R-:W-:Y:S05]  /*06a0*/  @P0 BRA `(.L_x_10) ;  /* 0x0000000000500947 */ /* 0x000fea0003800000 */
[----:B---3--:R-:W2:Y:S01]  /*06b0*/  S2UR UR4, SR_CgaCtaId ;  /* 0x00000000000479c3 */ /* 0x008ea20000008800 */
[----:B------:R-:W-:Y:S01]  /*06c0*/  UMOV UR5, 0x400 ;  /* 0x0000040000057882 */ /* 0x000fe20000000000 */
[----:B------:R-:W-:Y:S01]  /*06d0*/  UMOV UR8, 0x20 ;  /* 0x0000002000087882 */ /* 0x000fe20000000000 */
[----:B------:R-:W-:Y:S01]  /*06e0*/  UMOV UR6, 0x80 ;  /* 0x0000008000067882 */ /* 0x000fe20000000000 */
[----:B------:R-:W-:-:S04]  /*06f0*/  UIADD3 UR8, UPT, UPT, -UR8, 0x100000, URZ ;  /* 0x0010000008087890 */ /* 0x000fc8000fffe1ff */
[----:B------:R-:W-:Y:S02]  /*0700*/  USHF.L.U32 UR9, UR8, 0xb, URZ ;  /* 0x0000000b08097899 */ /* 0x000fe400080006ff */
[----:B------:R-:W-:Y:S02]  /*0710*/  USHF.L.U32 UR8, UR8, 0x1, URZ ;  /* 0x0000000108087899 */ /* 0x000fe400080006ff */
[----:B------:R-:W-:-:S04]  /*0720*/  UIADD3 UR6, UPT, UPT, -UR6, 0x100000, URZ ;  /* 0x0010000006067890 */ /* 0x000fc8000fffe1ff */
[----:B------:R-:W-:Y:S02]  /*0730*/  USHF.L.U32 UR7, UR6, 0xb, URZ ;  /* 0x0000000b06077899 */ /* 0x000fe400080006ff */
[----:B------:R-:W-:Y:S01]  /*0740*/  USHF.L.U32 UR6, UR6, 0x1, URZ ;  /* 0x0000000106067899 */ /* 0x000fe200080006ff */
[----:B------:R-:W-:Y:S01]  /*0750*/  ELECT P0, URZ, PT ;  /* 0x0000000000ff782f */ /* 0x000fe20003800000 */
[----:B--2---:R-:W-:Y:S01]  /*0760*/  ULEA UR4, UR4, UR5, 0x18 ;  /* 0x0000000504047291 */ /* 0x004fe2000f8ec0ff */
[----:B------:R-:W2:Y:S11]  /*0770*/  FENCE.VIEW.ASYNC.S ;  /* 0x00000000000073c6 */ /* 0x000eb60000000000 */
[----:B--2---:R2:W3:Y:S01]  /*0780*/  SYNCS.EXCH.64 URZ, [UR4+0x40], UR8 ;  /* 0x0000400804ff75b2 */ /* 0x0044e20008000100 */
[----:B------:R2:W1:Y:S01]  /*0790*/  SYNCS.EXCH.64 URZ, [UR4+0x58], UR6 ;  /* 0x0000580604ff75b2 */ /* 0x0004620008000100 */
[----:B------:R2:W1:Y:S01]  /*07a0*/  SYNCS.EXCH.64 URZ, [UR4+0x48], UR8 ;  /* 0x0000480804ff75b2 */ /* 0x0004620008000100 */
[----:B------:R2:W1:Y:S01]  /*07b0*/  SYNCS.EXCH.64 URZ, [UR4+0x60], UR6 ;  /* 0x0000600604ff75b2 */ /* 0x0004620008000100 */
[----:B------:R2:W1:Y:S01]  /*07c0*/  SYNCS.EXCH.64 URZ, [UR4+0x50], UR8 ;  /* 0x0000500804ff75b2 */ /* 0x0004620008000100 */
[----:B------:R2:W1:Y:S01]  /*07d0*/  SYNCS.EXCH.64 URZ, [UR4+0x68], UR6 ;  /* 0x0000680604ff75b2 */ /* 0x0004620008000100 */
[----:B------:R-:W-:Y:S01]  /*07e0*/  NOP ;  /* 0x0000000000007918 */ /* 0x000fe20000000000 */
.L_x_10:
[----:B------:R-:W4:Y:S01]  /*07f0*/  SHFL.IDX PT, R0, R80, RZ, 0x1f ;  /* 0x00001fff50007589 */ /* 0x000f2200000e0000 */
[----:B------:R-:W-:Y:S01]  /*0800*/  NOP ;  /* 0x0000000000007918 */ /* 0x000fe20000000000 */
[----:B----4-:R-:W-:-:S13]  /*0810*/  ISETP.NE.AND P0, PT, R0, 0x3, PT ;  /* 0x000000030000780c */ /* 0x010fda0003f05270 */
[----:B------:R-:W-:Y:S05]  /*0820*/  @P0 BRA `(.L_x_11) ;  /* 0x0000000000300947 */ /* 0x000fea0003800000 */
[----:B--23--:R-:W2:Y:S01]  /*0830*/  S2UR UR4, SR_CgaCtaId ;  /* 0x00000000000479c3 */ /* 0x00cea20000008800 */
[----:B------:R-:W-:Y:S01]  /*0840*/  UMOV UR6, 0x400 ;  /* 0x0000040000067882 */ /* 0x000fe20000000000 */
[----:B------:R-:W-:Y:S01]  /*0850*/  UMOV UR5, 0x20 ;  /* 0x0000002000057882 */ /* 0x000fe20000000000 */
[----:B------:R-:W-:Y:S01]  /*0860*/  ELECT P0, URZ, PT ;  /* 0x0000000000ff782f */ /* 0x000fe20003800000 */
[----:B--2---:R-:W-:Y:S02]  /*0870*/  ULEA UR6, UR4, UR6, 0x18 ;  /* 0x0000000604067291 */ /* 0x004fe4000f8ec0ff */
[----:B------:R-:W-:-:S04]  /*0880*/  UIADD3 UR4, UPT, UPT, -UR5, 0x100000, URZ ;  /* 0x0010000005047890 */ /* 0x000fc8000fffe1ff */
[----:B------:R-:W-:Y:S02]  /*0890*/  USHF.L.U32 UR5, UR4, 0xb, URZ ;  /* 0x0000000b04057899 */ /* 0x000fe400080006ff */
[----:B------:R-:W-:Y:S01]  /*08a0*/  USHF.L.U32 UR4, UR4, 0x1, URZ ;  /* 0x0000000104047899 */ /* 0x000fe200080006ff */
[----:B------:R-:W2:Y:S11]  /*08b0*/  FENCE.VIEW.ASYNC.S ;  /* 0x00000000000073c6 */ /* 0x000eb60000000000 */
[----:B--2---:R4:W2:Y:S01]  /*08c0*/  SYNCS.EXCH.64 URZ, [UR6+0x70], UR4 ;  /* 0x0000700406ff75b2 */ /* 0x0048a20008000100 */
[----:B------:R4:W3:Y:S02]  /*08d0*/  SYNCS.EXCH.64 URZ, [UR6+0x78], UR4 ;  /* 0x0000780406ff75b2 */ /* 0x0008e40008000100 */
[----:B----4-:R-:W-:Y:S01]  /*08e0*/  NOP ;  /* 0x0000000000007918 */ /* 0x010fe20000000000 */
.L_x_11:
[----:B------:R-:W4:Y:S01]  /*08f0*/  SHFL.IDX PT, R0, R80, RZ, 0x1f ;  /* 0x00001fff50007589 */ /* 0x000f2200000e0000 */
[----:B------:R-:W-:Y:S01]  /*0900*/  NOP ;  /* 0x0000000000007918 */ /* 0x000fe20000000000 */
[----:B----4-:R-:W-:-:S13]  /*0910*/  ISETP.NE.AND P0, PT, R0, 0x4, PT ;  /* 0x000000040000780c */ /* 0x010fda0003f05270 */
[----:B------:R-:W-:Y:S05]  /*0920*/  @P0 BRA `(.L_x_12) ;  /* 0x00000000004c0947 */ /* 0x000fea0003800000 */
[----:B--23--:R-:W2:Y:S01]  /*0930*/  S2UR UR6, SR_CgaCtaId ;  /* 0x00000000000679c3 */ /* 0x00cea20000008800 */
[----:B------:R-:W-:Y:S01]  /*0940*/  UMOV UR4, 0x100 ;  /* 0x0000010000047882 */ /* 0x000fe20000000000 */
[----:B------:R-:W-:Y:S01]  /*0950*/  UMOV UR5, 0x400 ;  /* 0x0000040000057882 */ /* 0x000fe20000000000 */
[----:B------:R-:W-:Y:S01]  /*0960*/  USEL UR4, UR4, 0xe0, UP3 ;  /* 0x000000e004047887 */ /* 0x000fe20009800000 */
[----:B------:R-:W-:Y:S01]  /*0970*/  UMOV UR8, 0x1 ;  /* 0x0000000100087882 */ /* 0x000fe20000000000 */
[----:B------:R-:W-:Y:S01]  /*0980*/  ELECT P0, URZ, PT ;  /* 0x0000000000ff782f */ /* 0x000fe20003800000 */
[----:B------:R-:W-:-:S04]  /*0990*/  UIADD3 UR8, UPT, UPT, -UR8, 0x100000, URZ ;  /* 0x0010000008087890 */ /* 0x000fc8000fffe1ff */
[----:B------:R-:W-:Y:S02]  /*09a0*/  USHF.L.U32 UR9, UR8, 0xb, URZ ;  /* 0x0000000b08097899 */ /* 0x000fe400080006ff */
[----:B------:R-:W-:Y:S02]  /*09b0*/  USHF.L.U32 UR8, UR8, 0x1, URZ ;  /* 0x0000000108087899 */ /* 0x000fe400080006ff */
[----:B--2---:R-:W-:Y:S02]  /*09c0*/  ULEA UR6, UR6, UR5, 0x18 ;  /* 0x0000000506067291 */ /* 0x004fe4000f8ec0ff */
[----:B------:R-:W-:-:S04]  /*09d0*/  UIADD3 UR4, UPT, UPT, -UR4, 0x100000, URZ ;  /* 0x0010000004047890 */ /* 0x000fc8000fffe1ff */
[----:B------:R-:W-:Y:S02]  /*09e0*/  USHF.L.U32 UR5, UR4, 0xb, URZ ;  /* 0x0000000b04057899 */ /* 0x000fe400080006ff */
[----:B------:R-:W-:Y:S01]  /*09f0*/  USHF.L.U32 UR4, UR4, 0x1, URZ ;  /* 0x0000000104047899 */ /* 0x000fe200080006ff */
[----:B------:R-:W2:Y:S03]  /*0a00*/  FENCE.VIEW.ASYNC.S ;  /* 0x00000000000073c6 */ /* 0x000ea60000000000 */
[----:B--2---:R4:W2:Y:S08]  /*0a10*/  SYNCS.EXCH.64 URZ, [UR6+0x80], UR8 ;  /* 0x0000800806ff75b2 */ /* 0x0048b00008000100 */
[----:B------:R4:W3:Y:S01]  /*0a20*/  SYNCS.EXCH.64 URZ, [UR6+0x90], UR4 ;  /* 0x0000900406ff75b2 */ /* 0x0008e20008000100 */
[----:B------:R4:W1:Y:S01]  /*0a30*/  SYNCS.EXCH.64 URZ, [UR6+0x88], UR8 ;  /* 0x0000880806ff75b2 */ /* 0x0008620008000100 */
[----:B------:R4:W1:Y:S02]  /*0a40*/  SYNCS.EXCH.64 URZ, [UR6+0x98], UR4 ;  /* 0x0000980406ff75b2 */ /* 0x0008640008000100 */
[----:B----4-:R-:W-:Y:S01]  /*0a50*/  NOP ;  /* 0x0000000000007918 */ /* 0x010fe20000000000 */
.L_x_12:
[----:B------:R-:W4:Y:S01]  /*0a60*/  SHFL.IDX PT, R0, R80, RZ, 0x1f ;  /* 0x00001fff50007589 */ /* 0x000f2200000e0000 */
[----:B------:R-:W-:Y:S01]  /*0a70*/  NOP ;  /* 0x0000000000007918 */ /* 0x000fe20000000000 */
[----:B----4-:R-:W-:-:S13]  /*0a80*/  ISETP.NE.AND P0, PT, R0, 0x5, PT ;  /* 0x000000050000780c */ /* 0x010fda0003f05270 */
[----:B------:R-:W-:Y:S05]  /*0a90*/  @P0 BRA `(.L_x_13) ;  /* 0x0000000000400947 */ /* 0x000fea0003800000 */
[----:B--23--:R-:W2:Y:S01]  /*0aa0*/  S2UR UR4, SR_CgaCtaId ;  /* 0x00000000000479c3 */ /* 0x00cea20000008800 */
        /* <DEDUP_REMOVED lines=12> */
[----:B--2---:R4:W2:Y:S01]  /*0b70*/  SYNCS.EXCH.64 URZ, [UR4+0xa0], UR8 ;  /* 0x0000a00804ff75b2 */ /* 0x0048a20008000100 */
[----:B------:R4:W3:Y:S02]  /*0b80*/  SYNCS.EXCH.64 URZ, [UR4+0xa8], UR6 ;  /* 0x0000a80604ff75b2 */ /* 0x0008e40008000100 */
[----:B----4-:R-:W-:Y:S01]  /*0b90*/  NOP ;  /* 0x0000000000007918 */ /* 0x010fe20000000000 */
.L_x_13:
[----:B------:R-:W4:Y:S01]  /*0ba0*/  SHFL.IDX PT, R0, R80, RZ, 0x1f ;  /* 0x00001fff50007589 */ /* 0x000f2200000e0000 */
[----:B------:R-:W1:Y:S01]  /*0bb0*/  S2UR UR25, SR_CTAID.Y ;  /* 0x00000000001979c3 */ /* 0x000e620000002600 */
[----:B------:R-:W-:Y:S01]  /*0bc0*/  ISETP.NE.OR P1, PT, RZ, UR24, !P2 ;  /* 0x00000018ff007c0c */ /* 0x000fe2000d725670 */
[----:B------:R-:W-:-:S06]  /*0bd0*/  NOP ;  /* 0x0000000000007918 */ /* 0x000fcc0000000000 */
[----:B------:R-:W1:Y:S01]  /*0be0*/  S2UR UR11, SR_CTAID.X ;  /* 0x00000000000b79c3 */ /* 0x000e620000002500 */
[----:B----4-:R-:W-:-:S13]  /*0bf0*/  ISETP.NE.AND P0, PT, R0, 0x3, PT ;  /* 0x000000030000780c */ /* 0x010fda0003f05270 */
[----:B-1----:R-:W-:Y:S05]  /*0c00*/  @P0 BRA `(.L_x_14) ;  /* 0x0000000000380947 */ /* 0x002fea0003800000 */
[----:B--23--:R-:W1:Y:S01]  /*0c10*/  S2UR UR4, SR_CgaCtaId ;  /* 0x00000000000479c3 */ /* 0x00ce620000008800 */
[----:B------:R-:W-:Y:S01]  /*0c20*/  UMOV UR5, 0x400 ;  /* 0x0000040000057882 */ /* 0x000fe20000000000 */
[----:B------:R-:W-:Y:S01]  /*0c30*/  UMOV UR6, 0x20 ;  /* 0x0000002000067882 */ /* 0x000fe20000000000 */
[----:B------:R-:W-:Y:S01]  /*0c40*/  ELECT P0, URZ, PT ;  /* 0x0000000000ff782f */ /* 0x000fe20003800000 */
[----:B------:R-:W-:-:S04]  /*0c50*/  UIADD3 UR6, UPT, UPT, -UR6, 0x100000, URZ ;  /* 0x0010000006067890 */ /* 0x000fc8000fffe1ff */
[----:B------:R-:W-:Y:S02]  /*0c60*/  USHF.L.U32 UR7, UR6, 0xb, URZ ;  /* 0x0000000b06077899 */ /* 0x000fe400080006ff */
[----:B------:R-:W-:Y:S02]  /*0c70*/  USHF.L.U32 UR6, UR6, 0x1, URZ ;  /* 0x0000000106067899 */ /* 0x000fe400080006ff */
[----:B-1----:R-:W-:Y:S01]  /*0c80*/  ULEA UR4, UR4, UR5, 0x18 ;  /* 0x0000000504047291 */ /* 0x002fe2000f8ec0ff */
[----:B------:R-:W1:Y:S11]  /*0c90*/  FENCE.VIEW.ASYNC.S ;  /* 0x00000000000073c6 */ /* 0x000e760000000000 */
[----:B-1----:R1:W4:Y:S01]  /*0ca0*/  SYNCS.EXCH.64 URZ, [UR4+0xb0], UR6 ;  /* 0x0000b00604ff75b2 */ /* 0x0023220008000100 */
[----:B------:R1:W2:Y:S01]  /*0cb0*/  SYNCS.EXCH.64 URZ, [UR4+0xc0], UR6 ;  /* 0x0000c00604ff75b2 */ /* 0x0002a20008000100 */
[----:B------:R1:W3:Y:S01]  /*0cc0*/  SYNCS.EXCH.64 URZ, [UR4+0xb8], UR6 ;  /* 0x0000b80604ff75b2 */ /* 0x0002e20008000100 */
[----:B------:R1:W1:Y:S01]  /*0cd0*/  SYNCS.EXCH.64 URZ, [UR4+0xc8], UR6 ;  /* 0x0000c80604ff75b2 */ /* 0x0002620008000100 */
[----:B------:R-:W-:Y:S01]  /*0ce0*/  NOP ;  /* 0x0000000000007918 */ /* 0x000fe20000000000 */
.L_x_14:
[----:B------:R-:W-:Y:S01]  /*0cf0*/  VOTEU.ALL UP0, P1 ;  /* 0x0000000000ff7886 */ /* 0x000fe20000800000 */
[----:B------:R-:W-:-:S05]  /*0d00*/  CS2R.32 R78, SR_CgaSize ;  /* 0x00000000004e7805 */ /* 0x000fca0000008a00 */
[----:B------:R-:W-:-:S05]  /*0d10*/  IMAD R78, R78, -0xa0, RZ ;  /* 0xffffff604e4e7824 */ /* 0x000fca00078e02ff */
[----:B-123--:R-:W-:-:S14]  /*0d20*/  R2UR UR4, R78 ;  /* 0x000000004e0472ca */ /* 0x00efdc00000e0000 */
[----:B------:R-:W1:Y:S01]  /*0d30*/  LDCU UR4, c[0x0][UR4+0x2b4] ;  /* 0x00005680040477ac */ /* 0x000e620008000800 */
[----:B------:R-:W-:Y:S02]  /*0d40*/  I2FP.F32.U32 R2, UR25 ;  /* 0x0000001900027c45 */ /* 0x000fe40008201000 */
[----:B------:R-:W-:-:S05]  /*0d50*/  CS2R.32 R3, SR_CgaSize ;  /* 0x0000000000037805 */ /* 0x000fca0000008a00 */
[----:B------:R-:W-:-:S06]  /*0d60*/  IMAD R3, R3, -0xa0, RZ ;  /* 0xffffff6003037824 */ /* 0x000fcc00078e02ff */
[----:B------:R-:W2:Y:S01]  /*0d70*/  LDC R3, c[0x0][R3+0x2a0] ;  /* 0x0000a80003037b82 */ /* 0x000ea20000000800 */
[----:B------:R-:W-:Y:S02]  /*0d80*/  I2FP.F32.U32 R4, UR11 ;  /* 0x0000000b00047c45 */ /* 0x000fe40008201000 */
[----:B------:R-:W-:-:S05]  /*0d90*/  CS2R.32 R78, SR_CgaSize ;  /* 0x00000000004e7805 */ /* 0x000fca0000008a00 */
[----:B------:R-:W-:-:S05]  /*0da0*/  IMAD R78, R78, -0xa0, RZ ;  /* 0xffffff604e4e7824 */ /* 0x000fca00078e02ff */
[----:B------:R-:W-:-:S14]  /*0db0*/  R2UR UR5, R78 ;  /* 0x000000004e0572ca */ /* 0x000fdc00000e0000 */
[----:B------:R-:W3:Y:S01]  /*0dc0*/  LDCU UR5, c[0x0][UR5+0x2b0] ;  /* 0x00005600050577ac */ /* 0x000ee20008000800 */
[----:B------:R-:W-:Y:S01]  /*0dd0*/  NOP ;  /* 0x0000000000007918 */ /* 0x000fe20000000000 */
[----:B------:R-:W-:Y:S01]  /*0de0*/  @!UP0 UMOV UR7, 0x400 ;  /* 0x0000040000078882 */ /* 0x000fe20000000000 */
[----:B------:R-:W4:Y:S01]  /*0df0*/  LDCU UR26, c[0x0][0xd24] ;  /* 0x0001a480ff1a77ac */ /* 0x000f220008000800 */
[----:B------:R-:W2:Y:S01]  /*0e00*/  @!UP0 S2UR UR6, SR_CgaCtaId ;  /* 0x00000000000689c3 */ /* 0x000ea20000008800 */
[----:B-1----:R-:W-:Y:S01]  /*0e10*/  FMUL R2, R2, UR4 ;  /* 0x0000000402027c20 */ /* 0x002fe20008400000 */
[----:B------:R-:W-:Y:S01]  /*0e20*/  UMOV UR4, 0x80 ;  /* 0x0000008000047882 */ /* 0x000fe20000000000 */
[----:B------:R-:W-:-:S05]  /*0e30*/  CS2R.32 R0, SR_CgaSize ;  /* 0x0000000000007805 */ /* 0x000fca0000008a00 */
[----:B------:R-:W-:-:S06]  /*0e40*/  IMAD R0, R0, -0xa0, RZ ;  /* 0xffffff6000007824 */ /* 0x000fcc00078e02ff */
[----:B------:R-:W1:Y:S01]  /*0e50*/  LDC R0, c[0x0][R0+0x2a4] ;  /* 0x0000a90000007b82 */ /* 0x000e620000000800 */
[----:B---3--:R-:W-:Y:S01]  /*0e60*/  FMUL R4, R4, UR5 ;  /* 0x0000000504047c20 */ /* 0x008fe20008400000 */
[----:B------:R-:W-:-:S04]  /*0e70*/  @!UP0 UIADD3 UR4, UPT, UPT, -UR4, 0x100000, URZ ;  /* 0x0010000004048890 */ /* 0x000fc8000fffe1ff */
[----:B------:R-:W-:Y:S02]  /*0e80*/  @!UP0 USHF.L.U32 UR5, UR4, 0xb, URZ ;  /* 0x0000000b04058899 */ /* 0x000fe400080006ff */
[----:B------:R-:W-:Y:S01]  /*0e90*/  @!UP0 USHF.L.U32 UR4, UR4, 0x1, URZ ;  /* 0x0000000104048899 */ /* 0x000fe200080006ff */
[----:B------:R-:W3:Y:S01]  /*0ea0*/  F2I.U32.TRUNC.NTZ R73, R2 ;  /* 0x0000000200497305 */ /* 0x000ee2000020f000 */
[----:B----4-:R-:W-:Y:S01]  /*0eb0*/  UISETP.GE.AND UP1, UPT, UR26, 0x1, UPT ;  /* 0x000000011a00788c */ /* 0x010fe2000bf26270 */
[----:B------:R-:W4:Y:S06]  /*0ec0*/  S2UR UR36, SR_CTAID.Z ;  /* 0x00000000002479c3 */ /* 0x000f2c0000002700 */
[----:B------:R-:W4:Y:S01]  /*0ed0*/  F2I.U32.TRUNC.NTZ R78, R4 ;  /* 0x00000004004e7305 */ /* 0x000f22000020f000 */
[----:B--2---:R-:W-:Y:S01]  /*0ee0*/  @!UP0 ULEA UR6, UR6, UR7, 0x18 ;  /* 0x0000000706068291 */ /* 0x004fe2000f8ec0ff */
[----:B------:R-:W-:Y:S01]  /*0ef0*/  VOTEU.ALL UP0, P1 ;  /* 0x0000000000ff7886 */ /* 0x000fe20000800000 */
[----:B---3--:R-:W-:-:S05]  /*0f00*/  IADD3 R73, PT, PT, -R73, RZ, RZ ;  /* 0x000000ff49497210 */ /* 0x008fca0007ffe1ff */
[----:B-1----:R-:W-:Y:S01]  /*0f10*/  IMAD R73, R0, R73, UR25 ;  /* 0x0000001900497e24 */ /* 0x002fe2000f8e0249 */
[----:B------:R-:W1:Y:S04]  /*0f20*/  FENCE.VIEW.ASYNC.S ;  /* 0x00000000000073c6 */ /* 0x000e680000000000 */
[----:B-1----:R1:W2:Y:S01]  /*0f30*/  @!UP0 SYNCS.EXCH.64 URZ, [UR6+0xd0], UR4 ;  /* 0x0000d00406ff85b2 */ /* 0x0022a20008000100 */
[----:B----4-:R-:W-:-:S05]  /*0f40*/  IADD3 R78, PT, PT, -R78, RZ, RZ ;  /* 0x000000ff4e4e7210 */ /* 0x010fca0007ffe1ff */
[----:B------:R-:W-:Y:S01]  /*0f50*/  IMAD R78, R3, R78, UR11 ;  /* 0x0000000b034e7e24 */ /* 0x000fe2000f8e024e */
[----:B--2---:R-:W-:Y:S06]  /*0f60*/  BAR.SYNC.DEFER_BLOCKING 0x0 ;  /* 0x0000000000007b1d */ /* 0x004fec0000010000 */
[----:B------:R-:W-:Y:S05]  /*0f70*/  BRA.U !UP1, `(.L_x_15) ;  /* 0x0000000109d47547 */ /* 0x000fea000b800000 */
[----:B------:R-:W2:Y:S01]  /*0f80*/  LDCU.128 UR20, c[0x0][0xd10] ;  /* 0x0001a200ff1477ac */ /* 0x000ea20008000c00 */
[----:B-1----:R-:W1:Y:S01]  /*0f90*/  LDCU UR6, c[0x0][0x370] ;  /* 0x00006e00ff0677ac */ /* 0x002e620008000800 */
[----:B------:R-:W3:Y:S01]  /*0fa0*/  LDCU UR5, c[0x0][0x374] ;  /* 0x00006e80ff0577ac */ /* 0x000ee20008000800 */
[----:B------:R-:W4:Y:S01]  /*0fb0*/  LDCU UR27, c[0x0][0xd0c] ;  /* 0x0001a180ff1b77ac */ /* 0x000f220008000800 */
[----:B------:R-:W4:Y:S01]  /*0fc0*/  LDCU UR4, c[0x0][0xd20] ;  /* 0x0001a400ff0477ac */ /* 0x000f220008000800 */
[----:B------:R-:W4:Y:S01]  /*0fd0*/  LDCU.64 UR18, c[0x0][0xd28] ;  /* 0x0001a500ff1277ac */ /* 0x000f220008000a00 */
[----:B--2---:R-:W-:Y:S02]  /*0fe0*/  UISETP.NE.AND UP0, UPT, UR22, 0x1, UPT ;  /* 0x000000011600788c */ /* 0x004fe4000bf05270 */
[----:B---3--:R-:W-:Y:S02]  /*0ff0*/  UIMAD.WIDE.U32 UR8, UR5, UR23, URZ ;  /* 0x00000017050872a5 */ /* 0x008fe4000f8e00ff */
[----:B-1----:R-:W-:-:S02]  /*1000*/  UIMAD.WIDE.U32 UR12, UR6, UR20, URZ ;  /* 0x00000014060c72a5 */ /* 0x002fc4000f8e00ff */
[----:B----4-:R-:W-:Y:S02]  /*1010*/  UISETP.NE.AND UP1, UPT, UR27, 0x1, UPT ;  /* 0x000000011b00788c */ /* 0x010fe4000bf25270 */
[----:B------:R-:W-:Y:S01]  /*1020*/  UISETP.NE.AND UP4, UPT, UR26, 0x1, UPT ;  /* 0x000000011a00788c */ /* 0x000fe2000bf85270 */
[----:B------:R-:W-:Y:S02]  /*1030*/  UMOV UR8, UR9 ;  /* 0x0000000900087c82 */ /* 0x000fe40008000000 */
[----:B------:R-:W-:Y:S01]  /*1040*/  UMOV UR12, UR13 ;  /* 0x0000000d000c7c82 */ /* 0x000fe20008000000 */
[----:B------:R-:W-:Y:S02]  /*1050*/  @UP0 USHF.R.U32.HI UR5, URZ, UR4, UR8 ;  /* 0x00000004ff050299 */ /* 0x000fe40008011608 */
[----:B------:R-:W-:Y:S02]  /*1060*/  UIMAD.WIDE.U32 UR14, UR25, UR23, URZ ;  /* 0x00000017190e72a5 */ /* 0x000fe4000f8e00ff */
[----:B------:R-:W-:-:S02]  /*1070*/  UIMAD.WIDE.U32 UR8, UR5, UR18, URZ ;  /* 0x00000012050872a5 */ /* 0x000fc4000f8e00ff */
[----:B------:R-:W-:Y:S02]  /*1080*/  @UP1 USHF.R.U32.HI UR6, URZ, UR21, UR12 ;  /* 0x00000015ff061299 */ /* 0x000fe4000801160c */
[----:B------:R-:W-:Y:S02]  /*1090*/  UIMAD.WIDE.U32 UR16, UR11, UR20, URZ ;  /* 0x000000140b1072a5 */ /* 0x000fe4000f8e00ff */
[----:B------:R-:W-:Y:S01]  /*10a0*/  UIMAD.WIDE.U32 UR12, UR6, UR18, URZ ;  /* 0x00000012060c72a5 */ /* 0x000fe2000f8e00ff */
[----:B------:R-:W-:Y:S01]  /*10b0*/  UMOV UR14, UR15 ;  /* 0x0000000f000e7c82 */ /* 0x000fe20008000000 */
[----:B------:R-:W-:Y:S01]  /*10c0*/  UMOV UR8, UR9 ;  /* 0x0000000900087c82 */ /* 0x000fe20008000000 */
[----:B------:R-:W-:Y:S02]  /*10d0*/  USHF.R.U32.HI UR14, URZ, UR4, UR14 ;  /* 0x00000004ff0e7299 */ /* 0x000fe4000801160e */
[----:B------:R-:W-:Y:S01]  /*10e0*/  @UP4 USHF.R.U32.HI UR5, URZ, UR19, UR8 ;  /* 0x00000013ff054299 */ /* 0x000fe20008011608 */
[----:B------:R-:W-:Y:S01]  /*10f0*/  UMOV UR16, UR17 ;  /* 0x0000001100107c82 */ /* 0x000fe20008000000 */
[----:B------:R-:W-:Y:S01]  /*1100*/  UMOV UR12, UR13 ;  /* 0x0000000d000c7c82 */ /* 0x000fe20008000000 */
[----:B------:R-:W-:-:S02]  /*1110*/  USHF.R.U32.HI UR16, URZ, UR21, UR16 ;  /* 0x00000015ff107299 */ /* 0x000fc40008011610 */
[----:B------:R-:W-:Y:S02]  /*1120*/  USEL UR4, UR25, UR14, !UP0 ;  /* 0x0000000e19047287 */ /* 0x000fe4000c000000 */
[----:B------:R-:W-:Y:S02]  /*1130*/  @UP4 USHF.R.U32.HI UR6, URZ, UR19, UR12 ;  /* 0x00000013ff064299 */ /* 0x000fe4000801160c */
[----:B------:R-:W-:Y:S02]  /*1140*/  UIMAD UR7, UR5, UR26, URZ ;  /* 0x0000001a050772a4 */ /* 0x000fe4000f8e02ff */
[----:B------:R-:W-:Y:S02]  /*1150*/  USEL UR5, UR11, UR16, !UP1 ;  /* 0x000000100b057287 */ /* 0x000fe4000c800000 */
[----:B------:R-:W-:Y:S02]  /*1160*/  UIMAD UR10, UR6, UR26, URZ ;  /* 0x0000001a060a72a4 */ /* 0x000fe4000f8e02ff */
[----:B------:R-:W-:-:S02]  /*1170*/  UISETP.GE.AND UP0, UPT, UR4, UR7, UPT ;  /* 0x000000070400728c */ /* 0x000fc4000bf06270 */
[----:B------:R-:W-:Y:S02]  /*1180*/  UIMAD.WIDE.U32 UR8, UR4, UR18, URZ ;  /* 0x00000012040872a5 */ /* 0x000fe4000f8e00ff */
[----:B------:R-:W-:Y:S02]  /*1190*/  UISETP.GE.OR UP0, UPT, UR5, UR10, UP0 ;  /* 0x0000000a0500728c */ /* 0x000fe40008706670 */
[----:B------:R-:W-:Y:S02]  /*11a0*/  UIMAD.WIDE.U32 UR12, UR5, UR18, URZ ;  /* 0x00000012050c72a5 */ /* 0x000fe4000f8e00ff */
[----:B------:R-:W-:Y:S01]  /*11b0*/  UIADD3 UR10, UPT, UPT, -UR5, URZ, URZ ;  /* 0x000000ff050a7290 */ /* 0x000fe2000fffe1ff */
[----:B------:R-:W-:Y:S01]  /*11c0*/  UMOV UR8, UR9 ;  /* 0x0000000900087c82 */ /* 0x000fe20008000000 */
[----:B------:R-:W-:Y:S02]  /*11d0*/  UIADD3 UR9, UPT, UPT, -UR4, URZ, URZ ;  /* 0x000000ff04097290 */ /* 0x000fe4000fffe1ff */
[----:B------:R-:W-:-:S03]  /*11e0*/  USHF.R.U32.HI UR8, URZ, UR19, UR8 ;  /* 0x00000013ff087299 */ /* 0x000fc60008011608 */
[----:B------:R-:W-:Y:S01]  /*11f0*/  @!UP0 UMOV UR7, UR13 ;  /* 0x0000000d00078c82 */ /* 0x000fe20008000000 */
[----:B------:R-:W-:Y:S02]  /*1200*/  UIMAD UR25, UR22, UR9, UR25 ;  /* 0x00000009161972a4 */ /* 0x000fe4000f8e0219 */
[----:B------:R-:W-:Y:S02]  /*1210*/  USEL UR8, UR4, UR8, !UP4 ;  /* 0x0000000804087287 */ /* 0x000fe4000e000000 */
[----:B------:R-:W-:Y:S02]  /*1220*/  @!UP0 USHF.R.U32.HI UR7, URZ, UR19, UR7 ;  /* 0x00000013ff078299 */ /* 0x000fe40008011607 */
[----:B------:R-:W-:Y:S02]  /*1230*/  UIADD3 UR9, UPT, UPT, -UR8, URZ, URZ ;  /* 0x000000ff08097290 */ /* 0x000fe4000fffe1ff */
[----:B------:R-:W-:Y:S02]  /*1240*/  @!UP0 USEL UR7, UR5, UR7, !UP4 ;  /* 0x0000000705078287 */ /* 0x000fe4000e000000 */
[----:B------:R-:W-:-:S02]  /*1250*/  UIMAD UR9, UR26, UR9, UR4 ;  /* 0x000000091a0972a4 */ /* 0x000fc4000f8e0204 */
[----:B------:R-:W-:Y:S02]  /*1260*/  @!UP0 UIADD3 UR8, UPT, UPT, UR8, -UR7, URZ ;  /* 0x8000000708088290 */ /* 0x000fe4000fffe0ff */
[----:B------:R-:W-:Y:S02]  /*1270*/  @!UP0 UIMAD UR6, UR9, UR6, UR7 ;  /* 0x00000006090682a4 */ /* 0x000fe4000f8e0207 */
[----:B------:R-:W-:Y:S02]  /*1280*/  @!UP0 UIMAD UR4, UR8, UR26, UR5 ;  /* 0x0000001a080482a4 */ /* 0x000fe4000f8e0205 */
[----:B------:R-:W-:Y:S02]  /*1290*/  UIMAD UR11, UR27, UR10, UR11 ;  /* 0x0000000a1b0b72a4 */ /* 0x000fe4000f8e020b */
[----:B------:R-:W-:Y:S01]  /*12a0*/  UIMAD UR25, UR4, UR22, UR25 ;  /* 0x00000016041972a4 */ /* 0x000fe2000f8e0219 */
[----:B------:R-:W-:Y:S02]  /*12b0*/  @!UP0 UMOV UR5, UR6 ;  /* 0x0000000600058c82 */ /* 0x000fe40008000000 */
[----:B------:R-:W-:-:S12]  /*12c0*/  UIMAD UR11, UR5, UR27, UR11 ;  /* 0x0000001b050b72a4 */ /* 0x000fd8000f8e020b */
.L_x_15:
[----:B-1----:R-:W1:Y:S02]  /*12d0*/  LDCU UR4, c[0x0][0xd30] ;  /* 0x0001a600ff0477ac */ /* 0x002e640008000800 */
[----:B-1----:R-:W-:-:S09]  /*12e0*/  UISETP.NE.AND UP0, UPT, UR4, 0x1, UPT ;  /* 0x000000010400788c */ /* 0x002fd2000bf05270 */
[----:B------:R-:W-:Y:S05]  /*12f0*/  BRA.U UP0, `(.L_x_16) ;  /* 0x0000000100447547 */ /* 0x000fea000b800000 */
[----:B------:R-:W1:Y:S01]  /*1300*/  LDCU.128 UR12, c[0x0][0xd10] ;  /* 0x0001a200ff0c77ac */ /* 0x000e620008000c00 */
[----:B------:R-:W2:Y:S01]  /*1310*/  LDCU UR8, c[0x0][0xd0c] ;  /* 0x0001a180ff0877ac */ /* 0x000ea20008000800 */
[----:B------:R-:W3:Y:S01]  /*1320*/  LDCU UR9, c[0x0][0xd20] ;  /* 0x0001a400ff0977ac */ /* 0x000ee20008000800 */
[----:B-1----:R-:W-:Y:S02]  /*1330*/  UIMAD.WIDE.U32 UR6, UR11, UR12, URZ ;  /* 0x0000000c0b0672a5 */ /* 0x002fe4000f8e00ff */
[----:B------:R-:W-:Y:S02]  /*1340*/  UIMAD.WIDE.U32 UR4, UR25, UR15, URZ ;  /* 0x0000000f190472a5 */ /* 0x000fe4000f8e00ff */
[----:B--2---:R-:W-:Y:S02]  /*1350*/  UISETP.NE.AND UP1, UPT, UR8, 0x1, UPT ;  /* 0x000000010800788c */ /* 0x004fe4000bf25270 */
[----:B------:R-:W-:Y:S01]  /*1360*/  UISETP.NE.AND UP0, UPT, UR14, 0x1, UPT ;  /* 0x000000010e00788c */ /* 0x000fe2000bf05270 */
[----:B------:R-:W-:-:S02]  /*1370*/  UMOV UR6, UR7 ;  /* 0x0000000700067c82 */ /* 0x000fc40008000000 */
[----:B------:R-:W-:Y:S01]  /*1380*/  UMOV UR4, UR5 ;  /* 0x0000000500047c82 */ /* 0x000fe20008000000 */
[----:B------:R-:W-:Y:S02]  /*1390*/  USHF.R.U32.HI UR6, URZ, UR13, UR6 ;  /* 0x0000000dff067299 */ /* 0x000fe40008011606 */
[----:B---3--:R-:W-:Y:S02]  /*13a0*/  USHF.R.U32.HI UR4, URZ, UR9, UR4 ;  /* 0x00000009ff047299 */ /* 0x008fe40008011604 */
[----:B------:R-:W-:Y:S02]  /*13b0*/  USEL UR5, UR11, UR6, !UP1 ;  /* 0x000000060b057287 */ /* 0x000fe4000c800000 */
[----:B------:R-:W-:-:S04]  /*13c0*/  USEL UR4, UR25, UR4, !UP0 ;  /* 0x0000000419047287 */ /* 0x000fc8000c000000 */
[----:B------:R-:W-:Y:S02]  /*13d0*/  UIADD3 UR6, UPT, UPT, UR5, -UR4, URZ ;  /* 0x8000000405067290 */ /* 0x000fe4000fffe0ff */
[----:B------:R-:W-:Y:S02]  /*13e0*/  UIADD3 UR4, UPT, UPT, -UR5, UR4, URZ ;  /* 0x0000000405047290 */ /* 0x000fe4000fffe1ff */
[----:B------:R-:W-:Y:S02]  /*13f0*/  UIMAD UR25, UR6, UR14, UR25 ;  /* 0x0000000e061972a4 */ /* 0x000fe4000f8e0219 */
[----:B------:R-:W-:-:S12]  /*1400*/  UIMAD UR11, UR4, UR8, UR11 ;  /* 0x00000008040b72a4 */ /* 0x000fd8000f8e020b */
.L_x_16:
[----:B------:R-:W1:Y:S01]  /*1410*/  LDCU UR5, c[0x0][0x38c] ;  /* 0x00007180ff0577ac */ /* 0x000e620008000800 */
[----:B------:R-:W2:Y:S01]  /*1420*/  S2UR UR37, SR_CgaCtaId ;  /* 0x00000000002579c3 */ /* 0x000ea20000008800 */
[----:B------:R-:W-:Y:S01]  /*1430*/  LOP3.LUT R0, R93, 0x1f, RZ, 0xc0, !PT ;  /* 0x0000001f5d007812 */ /* 0x000fe200078ec0ff */
[----:B------:R-:W-:Y:S01]  /*1440*/  UISETP.NE.AND UP0, UPT, UR24, 0x2, UPT ;  /* 0x000000021800788c */ /* 0x000fe2000bf05270 */
[----:B------:R-:W3:Y:S01]  /*1450*/  LDCU UR44, c[0x0][0xd24] ;  /* 0x0001a480ff2c77ac */ /* 0x000ee20008000800 */
[----:B-1----:R-:W-:-:S04]  /*1460*/  UIADD3 UR5, UPT, UPT, UR5, 0x3f, URZ ;  /* 0x0000003f05057890 */ /* 0x002fc8000fffe0ff */
[----:B------:R-:W-:-:S04]  /*1470*/  USHF.R.S32.HI UR4, URZ, 0x1f, UR5 ;  /* 0x0000001fff047899 */ /* 0x000fc80008011405 */
[----:B------:R-:W-:-:S04]  /*1480*/  ULEA.HI UR4, UR4, UR5, URZ, 0x6 ;  /* 0x0000000504047291 */ /* 0x000fc8000f8f30ff */
[----:B------:R-:W-:Y:S01]  /*1490*/  USHF.R.S32.HI UR33, URZ, 0x6, UR4 ;  /* 0x00000006ff217899 */ /* 0x000fe20008011404 */
[----:B------:R-:W-:Y:S06]  /*14a0*/  BAR.SYNC.DEFER_BLOCKING 0x0 ;  /* 0x0000000000007b1d */ /* 0x000fec0000010000 */
[----:B--23--:R-:W-:Y:S05]  /*14b0*/  BRA.U UP0, `(.L_x_17) ;  /* 0x0000000d00d07547 */ /* 0x00cfea000b800000 */
[----:B------:R-:W1:Y:S01]  /*14c0*/  S2UR UR46, SR_CgaCtaId ;  /* 0x00000000002e79c3 */ /* 0x000e620000008800 */
[----:B------:R-:W-:Y:S01]  /*14d0*/  R2UR UR43, R78 ;  /* 0x000000004e2b72ca */ /* 0x000fe200000e0000 */
[----:B------:R-:W-:Y:S01]  /*14e0*/  UISETP.LT.AND UP0, UPT, UR33, 0x1, UPT ;  /* 0x000000012100788c */ /* 0x000fe2000bf01270 */
[----:B------:R-:W-:Y:S01]  /*14f0*/  R2UR UR42, R73 ;  /* 0x00000000492a72ca */ /* 0x000fe200000e0000 */
[----:B------:R-:W-:Y:S01]  /*1500*/  IMAD.MOV.U32 R12, RZ, RZ, 0x1 ;  /* 0x00000001ff0c7424 */ /* 0x000fe200078e00ff */
[----:B------:R-:W-:Y:S02]  /*1510*/  PLOP3.LUT P1, PT, PT, PT, UP3, 0x80, 0x8 ;  /* 0x000000000008781c */ /* 0x000fe40003f2f038 */
[----:B------:R-:W-:Y:S01]  /*1520*/  CS2R R10, SRZ ;  /* 0x00000000000a7805 */ /* 0x000fe2000001ff00 */
[----:B------:R-:W-:Y:S01]  /*1530*/  IMAD.MOV.U32 R9, RZ, RZ, RZ ;  /* 0x000000ffff097224 */ /* 0x000fe200078e00ff */
[----:B------:R-:W2:Y:S01]  /*1540*/  LDCU UR39, c[0x0][0x370] ;  /* 0x00006e00ff2777ac */ /* 0x000ea20008000800 */
[----:B------:R-:W-:Y:S01]  /*1550*/  PLOP3.LUT P1, PT, P1, PT, PT, 0x8, 0x80 ;  /* 0x000000000080781c */ /* 0x000fe20000f2e170 */
[----:B------:R-:W-:Y:S01]  /*1560*/  IMAD.MOV.U32 R8, RZ, RZ, 0x1 ;  /* 0x00000001ff087424 */ /* 0x000fe200078e00ff */
[----:B------:R-:W3:Y:S01]  /*1570*/  LDCU.64 UR40, c[0x0][0x348] ;  /* 0x00006900ff2877ac */ /* 0x000ee20008000a00 */
[----:B------:R-:W4:Y:S01]  /*1580*/  LDCU UR38, c[0x0][0x374] ;  /* 0x00006e80ff2677ac */ /* 0x000f220008000800 */
[----:B------:R-:W-:-:S02]  /*1590*/  UISETP.GE.AND UP4, UPT, UR44, 0x1, UPT ;  /* 0x000000012c00788c */ /* 0x000fc4000bf86270 */
[----:B------:R-:W-:Y:S02]  /*15a0*/  UISETP.NE.AND UP3, UPT, UR44, 0x1, UPT ;  /* 0x000000012c00788c */ /* 0x000fe4000bf65270 */
[----:B------:R-:W-:Y:S01]  /*15b0*/  USEL UR21, UR33, 0x1, !UP0 ;  /* 0x0000000121157887 */ /* 0x000fe2000c000000 */
[----:B------:R-:W-:Y:S01]  /*15c0*/  UMOV UR14, URZ ;  /* 0x000000ff000e7c82 */ /* 0x000fe20008000000 */
[----:B------:R-:W-:-:S10]  /*15d0*/  UMOV UR45, 0x400 ;  /* 0x00000400002d7882 */ /* 0x000fd40000000000 */
.L_x_28:
[----:B------:R-:W-:-:S03]  /*15e0*/  UISETP.NE.AND UP0, UPT, UR37, URZ, UPT ;  /* 0x000000ff2500728c */ /* 0x000fc6000bf05270 */
[----:B-1----:R-:W-:Y:S02]  /*15f0*/  UMOV UR37, UR46 ;  /* 0x0000002e00257c82 */ /* 0x002fe40008000000 */
[----:B------:R-:W-:-:S04]  /*1600*/  ULEA UR6, UR37, UR45, 0x18 ;  /* 0x0000002d25067291 */ /* 0x000fc8000f8ec0ff */
[----:B------:R-:W-:Y:S08]  /*1610*/  BRA.U UP0, `(.L_x_18) ;  /* 0x0000000100347547 */ /* 0x000ff0000b800000 */
[----:B------:R-:W1:Y:S01]  /*1620*/  S2R R0, SR_CgaCtaId ;  /* 0x0000000000007919 */ /* 0x000e620000008800 */
[----:B------:R-:W-:Y:S02]  /*1630*/  MOV R3, 0x400 ;  /* 0x0000040000037802 */ /* 0x000fe40000000f00 */
[----:B------:R-:W-:Y:S02]  /*1640*/  SHF.L.U32 R2, R8, 0x1f, RZ ;  /* 0x0000001f08027819 */ /* 0x000fe400000006ff */
[----:B-1----:R-:W-:-:S05]  /*1650*/  LEA R0, R0, R3, 0x18 ;  /* 0x0000000300007211 */ /* 0x002fca00078ec0ff */
[----:B------:R-:W-:-:S04]  /*1660*/  IMAD R3, R9, 0x8, R0 ;  /* 0x0000000809037824 */ /* 0x000fc800078e0200 */
[----:B------:R-:W1:Y:S02]  /*1670*/  SYNCS.PHASECHK.TRANS64.TRYWAIT P0, [R3+URZ+0xc0], R2 ;  /* 0x0000c002030075a7 */ /* 0x000e6400080011ff */
[----:B-1----:R-:W-:Y:S05]  /*1680*/  @!P0 BRA `(.L_x_19) ;  /* 0x000000d8003c8947 */ /* 0x002fea0003800000 */
.L_x_172:
[----:B------:R-:W-:Y:S01]  /*1690*/  VIADD R9, R9, 0x1 ;  /* 0x0000000109097836 */ /* 0x000fe20000000000 */
[----:B------:R1:W-:Y:S04]  /*16a0*/  SYNCS.ARRIVE.TRANS64.A1T0 RZ, [R3+URZ+0xb0], RZ ;  /* 0x0000b0ff03ff79a7 */ /* 0x0003e800081000ff */
[----:B------:R-:W-:-:S04]  /*16b0*/  ISETP.NE.AND P0, PT, R9, 0x2, PT ;  /* 0x000000020900780c */ /* 0x000fc80003f05270 */
[----:B------:R-:W-:Y:S02]  /*16c0*/  SEL R9, R9, RZ, P0 ;  /* 0x000000ff09097207 */ /* 0x000fe40000000000 */
[----:B-1----:R-:W-:-:S04]  /*16d0*/  SEL R3, RZ, 0x1, P0 ;  /* 0x00000001ff037807 */ /* 0x002fc80000000000 */
[----:B------:R-:W-:-:S07]  /*16e0*/  LOP3.LUT R8, R8, R3, RZ, 0x3c, !PT ;  /* 0x0000000308087212 */ /* 0x000fce00078e3cff */
.L_x_18:
[----:B------:R-:W-:Y:S01]  /*16f0*/  ULEA UR4, UR14, UR6, 0x3 ;  /* 0x000000060e047291 */ /* 0x000fe2000f8e18ff */
[----:B------:R-:W-:-:S08]  /*1700*/  SHF.L.U32 R0, R12, 0x1f, RZ ;  /* 0x0000001f0c007819 */ /* 0x000fd000000006ff */
[----:B------:R1:W1:Y:S02]  /*1710*/  SYNCS.PHASECHK.TRANS64.TRYWAIT P0, [UR4+0x20], R0 ;  /* 0x00002000ff0075a7 */ /* 0x0002640008001104 */
[----:B------:R-:W2:Y:S02]  /*1720*/  LDCU UR4, c[0x0][0x38c] ;  /* 0x00007180ff0477ac */ /* 0x000ea40008000800 */
[----:B--2---:R-:W-:-:S09]  /*1730*/  UISETP.GE.AND UP0, UPT, UR4, 0x1, UPT ;  /* 0x000000010400788c */ /* 0x004fd2000bf06270 */
[----:B------:R-:W-:Y:S05]  /*1740*/  BRA.U !UP0, `(.L_x_20) ;  /* 0x0000000108e07547 */ /* 0x000fea000b800000 */
[----:B---3--:R-:W-:Y:S02]  /*1750*/  UIADD3 UR26, UP2, UPT, UR40, 0x80, URZ ;  /* 0x00000080281a7890 */ /* 0x008fe4000ff5e0ff */
[----:B------:R-:W-:Y:S02]  /*1760*/  UIADD3 UR24, UP1, UPT, UR40, 0x280, URZ ;  /* 0x0000028028187890 */ /* 0x000fe4000ff3e0ff */
[----:B------:R-:W-:Y:S02]  /*1770*/  UIADD3 UR22, UP0, UPT, UR40, 0x180, URZ ;  /* 0x0000018028167890 */ /* 0x000fe4000ff1e0ff */
[----:B------:R-:W-:Y:S02]  /*1780*/  USHF.L.U32 UR19, UR25, 0x8, URZ ;  /* 0x0000000819137899 */ /* 0x000fe400080006ff */
[----:B------:R-:W-:Y:S02]  /*1790*/  USHF.L.U32 UR35, UR11, 0x7, URZ ;  /* 0x000000070b237899 */ /* 0x000fe400080006ff */
[----:B------:R-:W-:-:S02]  /*17a0*/  UIADD3.X UR27, UPT, UPT, URZ, UR41, URZ, UP2, !UPT ;  /* 0x00000029ff1b7290 */ /* 0x000fc400097fe4ff */
[----:B------:R-:W-:Y:S02]  /*17b0*/  UIADD3.X UR25, UPT, UPT, URZ, UR41, URZ, UP1, !UPT ;  /* 0x00000029ff197290 */ /* 0x000fe40008ffe4ff */
[----:B------:R-:W-:Y:S01]  /*17c0*/  UIADD3.X UR23, UPT, UPT, URZ, UR41, URZ, UP0, !UPT ;  /* 0x00000029ff177290 */ /* 0x000fe200087fe4ff */
[----:B------:R-:W-:Y:S01]  /*17d0*/  UMOV UR5, URZ ;  /* 0x000000ff00057c82 */ /* 0x000fe20008000000 */
[----:B------:R-:W-:Y:S01]  /*17e0*/  UMOV UR4, UR14 ;  /* 0x0000000e00047c82 */ /* 0x000fe20008000000 */
[----:B------:R-:W-:Y:S01]  /*17f0*/  UMOV UR12, URZ ;  /* 0x000000ff000c7c82 */ /* 0x000fe20008000000 */
[----:B------:R-:W-:-:S08]  /*1800*/  UMOV UR10, URZ ;  /* 0x000000ff000a7c82 */ /* 0x000fd00008000000 */
.L_x_24:
[----:B--2---:R-:W-:Y:S01]  /*1810*/  ULEA UR33, UR4, UR6, 0x3 ;  /* 0x0000000604217291 */ /* 0x004fe2000f8e18ff */
[----:B-1----:R-:W-:Y:S11]  /*1820*/  @P0 BRA `(.L_x_21) ;  /* 0x00000000000c0947 */ /* 0x002ff60003800000 */
[----:B------:R-:W-:-:S04]  /*1830*/  SHF.L.U32 R3, R12, 0x1f, RZ ;  /* 0x0000001f0c037819 */ /* 0x000fc800000006ff */
[----:B------:R-:W1:Y:S02]  /*1840*/  SYNCS.PHASECHK.TRANS64.TRYWAIT P0, [UR33+0x20], R3 ;  /* 0x00002003ff0075a7 */ /* 0x000e640008001121 */
[----:B-1----:R-:W-:Y:S05]  /*1850*/  @!P0 BRA `(.L_x_22) ;  /* 0x000000d400dc8947 */ /* 0x002fea0003800000 */
.L_x_21:
[----:B------:R-:W-:Y:S01]  /*1860*/  UIADD3 UR7, UPT, UPT, UR4, 0x1, URZ ;  /* 0x0000000104077890 */ /* 0x000fe2000fffe0ff */
[----:B------:R-:W-:Y:S01]  /*1870*/  @P2 IMAD.MOV.U32 R2, RZ, RZ, 0xa800 ;  /* 0x0000a800ff022424 */ /* 0x000fe200078e00ff */
[----:B------:R-:W-:Y:S02]  /*1880*/  ULOP3.LUT UR8, UR5, 0x1, URZ, 0xc0, !UPT ;  /* 0x0000000105087892 */ /* 0x000fe4000f8ec0ff */
[----:B------:R-:W-:Y:S02]  /*1890*/  UISETP.NE.AND UP0, UPT, UR7, 0x4, UPT ;  /* 0x000000040700788c */ /* 0x000fe4000bf05270 */
[----:B------:R-:W-:Y:S02]  /*18a0*/  ULEA UR32, UR4, UR6, 0xd ;  /* 0x0000000604207291 */ /* 0x000fe4000f8e68ff */
[----:B------:R-:W-:Y:S01]  /*18b0*/  USEL UR9, URZ, 0x1, UP0 ;  /* 0x00000001ff097887 */ /* 0x000fe20008000000 */
[----:B------:R-:W-:Y:S01]  /*18c0*/  @P2 ISETP.NE.AND P0, PT, RZ, UR8, PT ;  /* 0x00000008ff002c0c */ /* 0x000fe2000bf05270 */
[----:B------:R-:W-:-:S02]  /*18d0*/  USEL UR14, UR7, URZ, UP0 ;  /* 0x000000ff070e7287 */ /* 0x000fc40008000000 */
[----:B------:R-:W-:Y:S01]  /*18e0*/  ULEA UR16, UR4, UR6, 0xf ;  /* 0x0000000604107291 */ /* 0x000fe2000f8e78ff */
[----:B------:R-:W-:Y:S01]  /*18f0*/  @P2 SEL R2, R2, 0xa000, !P0 ;  /* 0x0000a00002022807 */ /* 0x000fe20004000000 */
[----:B------:R-:W-:Y:S01]  /*1900*/  ULEA UR7, UR14, UR6, 0x3 ;  /* 0x000000060e077291 */ /* 0x000fe2000f8e18ff */
[----:B------:R-:W-:Y:S01]  /*1910*/  LOP3.LUT R12, R12, UR9, RZ, 0x3c, !PT ;  /* 0x000000090c0c7c12 */ /* 0x000fe2000f8e3cff */
[----:B------:R-:W-:Y:S01]  /*1920*/  USHF.L.U32 UR34, UR5, 0x5, URZ ;  /* 0x0000000505227899 */ /* 0x000fe200080006ff */
[----:B------:R2:W-:Y:S01]  /*1930*/  @P2 SYNCS.ARRIVE.TRANS64 RZ, [UR33], R2 ;  /* 0x00000002ffff29a7 */ /* 0x0005e20008000021 */
[----:B------:R-:W-:Y:S01]  /*1940*/  UIADD3 UR32, UPT, UPT, UR32, 0xc400, URZ ;  /* 0x0000c40020207890 */ /* 0x000fe2000fffe0ff */
[----:B-1----:R-:W-:Y:S01]  /*1950*/  SHF.L.U32 R0, R12, 0x1f, RZ ;  /* 0x0000001f0c007819 */ /* 0x002fe200000006ff */
[----:B------:R-:W-:Y:S02]  /*1960*/  USHF.L.U32 UR18, UR5, 0x6, URZ ;  /* 0x0000000605127899 */ /* 0x000fe400080006ff */
[----:B------:R-:W-:Y:S01]  /*1970*/  UIADD3 UR16, UPT, UPT, UR16, 0x14400, URZ ;  /* 0x0001440010107890 */ /* 0x000fe2000fffe0ff */
[----:B------:R-:W-:Y:S01]  /*1980*/  UMOV UR28, 0x0 ;  /* 0x00000000001c7882 */ /* 0x000fe20000000000 */
[----:B------:R-:W-:Y:S01]  /*1990*/  UMOV UR29, 0x10000000 ;  /* 0x10000000001d7882 */ /* 0x000fe20000000000 */
[----:B------:R-:W-:Y:S01]  /*19a0*/  UMOV UR17, UR33 ;  /* 0x0000002100117c82 */ /* 0x000fe20008000000 */
[----:B------:R-:W-:Y:S01]  /*19b0*/  UMOV UR20, UR36 ;  /* 0x0000002400147c82 */ /* 0x000fe20008000000 */
[----:B------:R-:W-:Y:S01]  /*19c0*/  UISETP.NE.AND UP0, UPT, UR8, URZ, UPT ;  /* 0x000000ff0800728c */ /* 0x000fe2000bf05270 */
[----:B------:R2:W1:Y:S01]  /*19d0*/  SYNCS.PHASECHK.TRANS64.TRYWAIT P0, [UR7+0x20], R0 ;  /* 0x00002000ff0075a7 */ /* 0x0004620008001107 */
[----:B------:R2:W-:Y:S02]  /*19e0*/  UTMALDG.3D [UR32], [UR26], desc[UR28] ;  /* 0x00001c201a0075b4 */ /* 0x0005e40008011000 */
[----:B------:R2:W-:Y:S05]  /*19f0*/  UTMALDG.3D [UR16], [UR24], desc[UR28] ;  /* 0x00001c10180075b4 */ /* 0x0005ea0008011000 */
[----:B------:R-:W-:Y:S05]  /*1a00*/  BRA.U UP0, `(.L_x_23) ;  /* 0x0000000100207547 */ /* 0x000fea000b800000 */
[----:B------:R-:W-:Y:S01]  /*1a10*/  ULEA UR8, UR4, UR6, 0xb ;  /* 0x0000000604087291 */ /* 0x000fe2000f8e58ff */
[----:B--2---:R-:W-:Y:S01]  /*1a20*/  UMOV UR16, 0x0 ;  /* 0x0000000000107882 */ /* 0x004fe20000000000 */
[----:B------:R-:W-:Y:S02]  /*1a30*/  UMOV UR17, 0x10000000 ;  /* 0x1000000000117882 */ /* 0x000fe40000000000 */
[----:B------:R-:W-:Y:S01]  /*1a40*/  UIADD3 UR8, UPT, UPT, UR8, 0x34400, URZ ;  /* 0x0003440008087890 */ /* 0x000fe2000fffe0ff */
[----:B------:R-:W-:Y:S01]  /*1a50*/  UMOV UR9, UR33 ;  /* 0x0000002100097c82 */ /* 0x000fe20008000000 */
[----:B------:R-:W-:-:S07]  /*1a60*/  UMOV UR13, UR36 ;  /* 0x00000024000d7c82 */ /* 0x000fce0008000000 */
[----:B------:R2:W-:Y:S02]  /*1a70*/  UTMALDG.4D [UR8], [UR22], desc[UR16] ;  /* 0x00001008160075b4 */ /* 0x0005e40008019000 */
[----:B--2---:R-:W-:-:S12]  /*1a80*/  UIADD3 UR12, UPT, UPT, UR12, 0x1, URZ ;  /* 0x000000010c0c7890 */ /* 0x004fd8000fffe0ff */
.L_x_23:
[----:B------:R-:W-:Y:S01]  /*1a90*/  UIADD3 UR5, UPT, UPT, UR5, 0x1, URZ ;  /* 0x0000000105057890 */ /* 0x000fe2000fffe0ff */
[----:B------:R-:W-:-:S03]  /*1aa0*/  UMOV UR4, UR14 ;  /* 0x0000000e00047c82 */ /* 0x000fc60008000000 */
[----:B------:R-:W-:-:S09]  /*1ab0*/  UISETP.NE.AND UP0, UPT, UR5, UR21, UPT ;  /* 0x000000150500728c */ /* 0x000fd2000bf05270 */
[----:B------:R-:W-:Y:S05]  /*1ac0*/  BRA.U UP0, `(.L_x_24) ;  /* 0xfffffffd00507547 */ /* 0x000fea000b83ffff */
.L_x_20:
[----:B------:R-:W-:Y:S01]  /*1ad0*/  LEA R3, R11, UR6, 0x3 ;  /* 0x000000060b037c11 */ /* 0x000fe2000f8e18ff */
[----:B------:R-:W-:Y:S01]  /*1ae0*/  @!P1 SYNCS.ARRIVE.TRANS64.A1T0 RZ, [UR6+0x78], RZ ;  /* 0x000078ffffff99a7 */ /* 0x000fe20008100006 */
[----:B-12---:R-:W-:Y:S01]  /*1af0*/  SHF.L.U32 R0, R10, 0x1f, RZ ;  /* 0x0000001f0a007819 */ /* 0x006fe200000006ff */
[----:B------:R-:W-:-:S03]  /*1b00*/  NOP ;  /* 0x0000000000007918 */ /* 0x000fc60000000000 */
[----:B------:R-:W1:Y:S01]  /*1b10*/  SYNCS.PHASECHK.TRANS64.TRYWAIT P0, [R3+URZ+0x80], R0 ;  /* 0x00008000030075a7 */ /* 0x000e6200080011ff */
[----:B------:R-:W-:Y:S01]  /*1b20*/  LEA R5, R11, UR6, 0x4 ;  /* 0x000000060b057c11 */ /* 0x000fe2000f8e20ff */
[----:B-1----:R-:W-:Y:S06]  /*1b30*/  @!P0 BRA `(.L_x_25) ;  /* 0x000000d4003c8947 */ /* 0x002fec0003800000 */
.L_x_174:
[----:B------:R-:W2:Y:S01]  /*1b40*/  LDS.128 R4, [R5+0xe0] ;  /* 0x0000e00005047984 */ /* 0x000ea20000000c00 */
[----:B------:R-:W-:Y:S01]  /*1b50*/  @!PT LDS RZ, [RZ] ;  /* 0x00000000fffff984 */ /* 0x000fe20000000800 */
[----:B------:R-:W-:Y:S01]  /*1b60*/  @!PT LDS RZ, [RZ] ;  /* 0x00000000fffff984 */ /* 0x000fe20000000800 */
[----:B------:R-:W-:Y:S01]  /*1b70*/  @!PT LDS RZ, [RZ] ;  /* 0x00000000fffff984 */ /* 0x000fe20000000800 */
[----:B------:R-:W-:Y:S01]  /*1b80*/  @!PT LDS RZ, [RZ] ;  /* 0x00000000fffff984 */ /* 0x000fe20000000800 */
[----:B------:R1:W-:Y:S06]  /*1b90*/  MEMBAR.ALL.CTA ;  /* 0x0000000000007992 */ /* 0x0003ec0000008000 */
[----:B-1----:R-:W1:Y:S01]  /*1ba0*/  FENCE.VIEW.ASYNC.S ;  /* 0x00000000000073c6 */ /* 0x002e620000000000 */
[----:B--2---:R-:W-:-:S13]  /*1bb0*/  LOP3.LUT P0, RZ, R6, 0x1, RZ, 0xc0, !PT ;  /* 0x0000000106ff7812 */ /* 0x004fda000780c0ff */
[----:B-1----:R-:W-:Y:S01]  /*1bc0*/  VOTEU.ANY UP1, P0 ;  /* 0x0000000000ff7886 */ /* 0x002fe20000020100 */
[----:B------:R-:W-:-:S13]  /*1bd0*/  PLOP3.LUT P0, PT, PT, PT, UP1, 0x80, 0x8 ;  /* 0x000000000008781c */ /* 0x000fda0003f0f018 */
[----:B------:R-:W-:Y:S02]  /*1be0*/  @P0 LOP3.LUT R0, R5, 0xffff, RZ, 0xc0, !PT ;  /* 0x0000ffff05000812 */ /* 0x000fe400078ec0ff */
[----:B------:R-:W-:Y:S02]  /*1bf0*/  @P0 MOV R2, R4 ;  /* 0x0000000400020202 */ /* 0x000fe40000000f00 */
[----:B------:R-:W-:Y:S01]  /*1c00*/  @P0 R2UR UR5, R0 ;  /* 0x00000000000502ca */ /* 0x000fe200000e0000 */
[----:B------:R-:W-:Y:S01]  /*1c10*/  VIADD R0, R3, 0x90 ;  /* 0x0000009003007836 */ /* 0x000fe20000000000 */
[----:B------:R-:W-:Y:S02]  /*1c20*/  @P0 SHF.R.U32.HI R4, RZ, 0x10, R5 ;  /* 0x00000010ff040819 */ /* 0x000fe40000011605 */
[----:B------:R-:W-:Y:S02]  /*1c30*/  @P0 R2UR UR7, R2 ;  /* 0x00000000020702ca */ /* 0x000fe400000e0000 */
[----:B------:R-:W-:-:S02]  /*1c40*/  PRMT R0, RZ, 0x654, R0 ;  /* 0x00000654ff007816 */ /* 0x000fc40000000000 */
[----:B------:R-:W-:Y:S02]  /*1c50*/  @P0 R2UR UR4, R4 ;  /* 0x00000000040402ca */ /* 0x000fe400000e0000 */
[----:B------:R1:W-:Y:S03]  /*1c60*/  SYNCS.ARRIVE.TRANS64.RED.A1T0 RZ, [R0+URZ], RZ ;  /* 0x000000ff00ff79a7 */ /* 0x0003e600081004ff */
[----:B------:R-:W-:-:S04]  /*1c70*/  @UP1 UMOV UR30, UR5 ;  /* 0x00000005001e1c82 */ /* 0x000fc80008000000 */
[----:B------:R-:W-:-:S04]  /*1c80*/  @UP1 UMOV UR31, UR7 ;  /* 0x00000007001f1c82 */ /* 0x000fc80008000000 */
[----:B------:R-:W-:Y:S01]  /*1c90*/  @UP1 UMOV UR36, UR4 ;  /* 0x0000000400241c82 */ /* 0x000fe20008000000 */
[----:B------:R-:W-:Y:S05]  /*1ca0*/  BRA.U !UP4, `(.L_x_26) ;  /* 0x000000010cd07547 */ /* 0x000fea000b800000 */
[----:B------:R-:W4:Y:S01]  /*1cb0*/  LDCU.128 UR24, c[0x0][0xd10] ;  /* 0x0001a200ff1877ac */ /* 0x000f220008000c00 */
[----:B------:R-:W2:Y:S01]  /*1cc0*/  LDCU UR7, c[0x0][0xd20] ;  /* 0x0001a400ff0777ac */ /* 0x000ea20008000800 */
[----:B------:R-:W3:Y:S01]  /*1cd0*/  LDCU UR18, c[0x0][0xd0c] ;  /* 0x0001a180ff1277ac */ /* 0x000ee20008000800 */
[----:B------:R-:W1:Y:S01]  /*1ce0*/  LDCU.64 UR16, c[0x0][0xd28] ;  /* 0x0001a500ff1077ac */ /* 0x000e620008000a00 */
[----:B----4-:R-:W-:Y:S02]  /*1cf0*/  UIMAD.WIDE.U32 UR4, UR38, UR27, URZ ;  /* 0x0000001b260472a5 */ /* 0x010fe4000f8e00ff */
[----:B------:R-:W-:Y:S02]  /*1d00*/  UIMAD.WIDE.U32 UR8, UR39, UR24, URZ ;  /* 0x00000018270872a5 */ /* 0x000fe4000f8e00ff */
[----:B------:R-:W-:Y:S02]  /*1d10*/  UISETP.NE.AND UP0, UPT, UR26, 0x1, UPT ;  /* 0x000000011a00788c */ /* 0x000fe4000bf05270 */
[----:B------:R-:W-:Y:S01]  /*1d20*/  UIMAD.WIDE.U32 UR12, UR30, UR27, URZ ;  /* 0x0000001b1e0c72a5 */ /* 0x000fe2000f8e00ff */
[----:B------:R-:W-:Y:S01]  /*1d30*/  UMOV UR4, UR5 ;  /* 0x0000000500047c82 */ /* 0x000fe20008000000 */
[----:B---3--:R-:W-:-:S02]  /*1d40*/  UISETP.NE.AND UP2, UPT, UR18, 0x1, UPT ;  /* 0x000000011200788c */ /* 0x008fc4000bf45270 */
[----:B--2---:R-:W-:Y:S02]  /*1d50*/  USHF.R.U32.HI UR5, URZ, UR7, UR4 ;  /* 0x00000007ff057299 */ /* 0x004fe40008011604 */
[----:B------:R-:W-:Y:S01]  /*1d60*/  UIMAD.WIDE.U32 UR10, UR31, UR24, URZ ;  /* 0x000000181f0a72a5 */ /* 0x000fe2000f8e00ff */
[----:B------:R-:W-:Y:S01]  /*1d70*/  UMOV UR4, UR9 ;  /* 0x0000000900047c82 */ /* 0x000fe20008000000 */
[----:B------:R-:W-:Y:S02]  /*1d80*/  USEL UR5, UR38, UR5, !UP0 ;  /* 0x0000000526057287 */ /* 0x000fe4000c000000 */
[----:B------:R-:W-:Y:S02]  /*1d90*/  USHF.R.U32.HI UR4, URZ, UR25, UR4 ;  /* 0x00000019ff047299 */ /* 0x000fe40008011604 */
[----:B-1----:R-:W-:Y:S02]  /*1da0*/  UIMAD.WIDE.U32 UR8, UR5, UR16, URZ ;  /* 0x00000010050872a5 */ /* 0x002fe4000f8e00ff */
[----:B------:R-:W-:Y:S01]  /*1db0*/  USEL UR15, UR39, UR4, !UP2 ;  /* 0x00000004270f7287 */ /* 0x000fe2000d000000 */
[----:B------:R-:W-:-:S02]  /*1dc0*/  UMOV UR10, UR11 ;  /* 0x0000000b000a7c82 */ /* 0x000fc40008000000 */
[----:B------:R-:W-:Y:S01]  /*1dd0*/  UMOV UR4, UR13 ;  /* 0x0000000d00047c82 */ /* 0x000fe20008000000 */
[----:B------:R-:W-:Y:S01]  /*1de0*/  UIMAD.WIDE.U32 UR12, UR15, UR16, URZ ;  /* 0x000000100f0c72a5 */ /* 0x000fe2000f8e00ff */
[----:B------:R-:W-:Y:S01]  /*1df0*/  UMOV UR8, UR9 ;  /* 0x0000000900087c82 */ /* 0x000fe20008000000 */
[----:B------:R-:W-:Y:S02]  /*1e00*/  USHF.R.U32.HI UR4, URZ, UR7, UR4 ;  /* 0x00000007ff047299 */ /* 0x000fe40008011604 */
[----:B------:R-:W-:-:S03]  /*1e10*/  @UP3 USHF.R.U32.HI UR5, URZ, UR17, UR8 ;  /* 0x00000011ff053299 */ /* 0x000fc60008011608 */
[----:B------:R-:W-:Y:S01]  /*1e20*/  UMOV UR7, UR13 ;  /* 0x0000000d00077c82 */ /* 0x000fe20008000000 */
[----:B------:R-:W-:Y:S02]  /*1e30*/  USHF.R.U32.HI UR25, URZ, UR25, UR10 ;  /* 0x00000019ff197299 */ /* 0x000fe4000801160a */
[----:B------:R-:W-:Y:S02]  /*1e40*/  @UP3 USHF.R.U32.HI UR15, URZ, UR17, UR7 ;  /* 0x00000011ff0f3299 */ /* 0x000fe40008011607 */
[----:B------:R-:W-:Y:S02]  /*1e50*/  USEL UR4, UR30, UR4, !UP0 ;  /* 0x000000041e047287 */ /* 0x000fe4000c000000 */
[----:B------:R-:W-:Y:S02]  /*1e60*/  UIMAD UR7, UR44, UR5, URZ ;  /* 0x000000052c0772a4 */ /* 0x000fe4000f8e02ff */
[----:B------:R-:W-:Y:S02]  /*1e70*/  USEL UR5, UR31, UR25, !UP2 ;  /* 0x000000191f057287 */ /* 0x000fe4000d000000 */
[----:B------:R-:W-:-:S02]  /*1e80*/  UIMAD UR10, UR44, UR15, URZ ;  /* 0x0000000f2c0a72a4 */ /* 0x000fc4000f8e02ff */
[----:B------:R-:W-:Y:S02]  /*1e90*/  UISETP.GE.AND UP0, UPT, UR4, UR7, UPT ;  /* 0x000000070400728c */ /* 0x000fe4000bf06270 */
[----:B------:R-:W-:Y:S02]  /*1ea0*/  UIMAD.WIDE.U32 UR8, UR4, UR16, URZ ;  /* 0x00000010040872a5 */ /* 0x000fe4000f8e00ff */
[----:B------:R-:W-:Y:S02]  /*1eb0*/  UISETP.GE.OR UP0, UPT, UR5, UR10, UP0 ;  /* 0x0000000a0500728c */ /* 0x000fe40008706670 */
[----:B------:R-:W-:-:S03]  /*1ec0*/  UIMAD.WIDE.U32 UR10, UR5, UR16, URZ ;  /* 0x00000010050a72a5 */ /* 0x000fc6000f8e00ff */
[----:B------:R-:W-:Y:S01]  /*1ed0*/  UMOV UR7, UR9 ;  /* 0x0000000900077c82 */ /* 0x000fe20008000000 */
[----:B------:R-:W-:Y:S02]  /*1ee0*/  UIADD3 UR9, UPT, UPT, -UR4, URZ, URZ ;  /* 0x000000ff04097290 */ /* 0x000fe4000fffe1ff */
[----:B------:R-:W-:Y:S02]  /*1ef0*/  USHF.R.U32.HI UR7, URZ, UR17, UR7 ;  /* 0x00000011ff077299 */ /* 0x000fe40008011607 */
[----:B------:R-:W-:Y:S02]  /*1f00*/  UIMAD UR10, UR26, UR9, UR30 ;  /* 0x000000091a0a72a4 */ /* 0x000fe4000f8e021e */
[----:B------:R-:W-:Y:S01]  /*1f10*/  USEL UR7, UR4, UR7, !UP3 ;  /* 0x0000000704077287 */ /* 0x000fe2000d800000 */
[----:B------:R-:W-:Y:S01]  /*1f20*/  @!UP0 UMOV UR8, UR11 ;  /* 0x0000000b00088c82 */ /* 0x000fe20008000000 */
[----:B------:R-:W-:Y:S02]  /*1f30*/  UIADD3 UR11, UPT, UPT, -UR5, URZ, URZ ;  /* 0x000000ff050b7290 */ /* 0x000fe4000fffe1ff */
[----:B------:R-:W-:-:S02]  /*1f40*/  @!UP0 USHF.R.U32.HI UR8, URZ, UR17, UR8 ;  /* 0x00000011ff088299 */ /* 0x000fc40008011608 */
[----:B------:R-:W-:Y:S02]  /*1f50*/  UIADD3 UR9, UPT, UPT, -UR7, URZ, URZ ;  /* 0x000000ff07097290 */ /* 0x000fe4000fffe1ff */
[----:B------:R-:W-:Y:S02]  /*1f60*/  @!UP0 USEL UR8, UR5, UR8, !UP3 ;  /* 0x0000000805088287 */ /* 0x000fe4000d800000 */
[----:B------:R-:W-:Y:S02]  /*1f70*/  UIMAD UR9, UR44, UR9, UR4 ;  /* 0x000000092c0972a4 */ /* 0x000fe4000f8e0204 */
[----:B------:R-:W-:Y:S02]  /*1f80*/  @!UP0 UIADD3 UR7, UPT, UPT, UR7, -UR8, URZ ;  /* 0x8000000807078290 */ /* 0x000fe4000fffe0ff */
[----:B------:R-:W-:Y:S02]  /*1f90*/  @!UP0 UIMAD UR8, UR9, UR15, UR8 ;  /* 0x0000000f090882a4 */ /* 0x000fe4000f8e0208 */
[----:B------:R-:W-:-:S02]  /*1fa0*/  @!UP0 UIMAD UR4, UR44, UR7, UR5 ;  /* 0x000000072c0482a4 */ /* 0x000fc4000f8e0205 */
[----:B------:R-:W-:Y:S02]  /*1fb0*/  UIMAD UR7, UR18, UR11, UR31 ;  /* 0x0000000b120772a4 */ /* 0x000fe4000f8e021f */
[----:B------:R-:W-:Y:S01]  /*1fc0*/  UIMAD UR30, UR4, UR26, UR10 ;  /* 0x0000001a041e72a4 */ /* 0x000fe2000f8e020a */
[----:B------:R-:W-:Y:S02]  /*1fd0*/  @!UP0 UMOV UR5, UR8 ;  /* 0x0000000800058c82 */ /* 0x000fe40008000000 */
[----:B------:R-:W-:-:S12]  /*1fe0*/  UIMAD UR31, UR5, UR18, UR7 ;  /* 0x00000012051f72a4 */ /* 0x000fd8000f8e0207 */
.L_x_26:
[----:B------:R-:W2:Y:S02]  /*1ff0*/  LDCU UR4, c[0x0][0xd30] ;  /* 0x0001a600ff0477ac */ /* 0x000ea40008000800 */
[----:B--2---:R-:W-:-:S09]  /*2000*/  UISETP.NE.AND UP0, UPT, UR4, 0x1, UPT ;  /* 0x000000010400788c */ /* 0x004fd2000bf05270 */
[----:B------:R-:W-:Y:S05]  /*2010*/  BRA.U UP0, `(.L_x_27) ;  /* 0x0000000100447547 */ /* 0x000fea000b800000 */
[----:B------:R-:W2:Y:S01]  /*2020*/  LDCU.128 UR16, c[0x0][0xd10] ;  /* 0x0001a200ff1077ac */ /* 0x000ea20008000c00 */
[----:B------:R-:W1:Y:S01]  /*2030*/  LDCU UR10, c[0x0][0xd0c] ;  /* 0x0001a180ff0a77ac */ /* 0x000e620008000800 */
[----:B------:R-:W3:Y:S01]  /*2040*/  LDCU UR7, c[0x0][0xd20] ;  /* 0x0001a400ff0777ac */ /* 0x000ee20008000800 */
[----:B--2---:R-:W-:Y:S02]  /*2050*/  UIMAD.WIDE.U32 UR8, UR31, UR16, URZ ;  /* 0x000000101f0872a5 */ /* 0x004fe4000f8e00ff */
[----:B------:R-:W-:Y:S02]  /*2060*/  UIMAD.WIDE.U32 UR4, UR30, UR19, URZ ;  /* 0x000000131e0472a5 */ /* 0x000fe4000f8e00ff */
[----:B-1----:R-:W-:Y:S02]  /*2070*/  UISETP.NE.AND UP2, UPT, UR10, 0x1, UPT ;  /* 0x000000010a00788c */ /* 0x002fe4000bf45270 */
        /* <DEDUP_REMOVED lines=11> */
.L_x_27:
[----:B------:R-:W-:Y:S01]  /*2130*/  VIADD R11, R11, 0x1 ;  /* 0x000000010b0b7836 */ /* 0x000fe20000000000 */
[----:B------:R-:W-:Y:S01]  /*2140*/  PLOP3.LUT P1, PT, PT, PT, PT, 0x80, 0x8 ;  /* 0x000000000008781c */ /* 0x000fe20003f2f070 */
[----:B------:R-:W-:Y:S02]  /*2150*/  UIADD3 UR25, UPT, UPT, UR30, UR42, URZ ;  /* 0x0000002a1e197290 */ /* 0x000fe4000fffe0ff */
[----:B------:R-:W-:Y:S01]  /*2160*/  UIADD3 UR11, UPT, UPT, UR31, UR43, URZ ;  /* 0x0000002b1f0b7290 */ /* 0x000fe2000fffe0ff */
[----:B------:R-:W-:-:S04]  /*2170*/  ISETP.NE.AND P0, PT, R11, 0x2, PT ;  /* 0x000000020b00780c */ /* 0x000fc80003f05270 */
[----:B------:R-:W-:Y:S02]  /*2180*/  SEL R3, RZ, 0x1, P0 ;  /* 0x00000001ff037807 */ /* 0x000fe40000000000 */
[----:B------:R-:W-:Y:S02]  /*2190*/  SEL R11, R11, RZ, P0 ;  /* 0x000000ff0b0b7207 */ /* 0x000fe40000000000 */
[----:B------:R-:W-:Y:S01]  /*21a0*/  LOP3.LUT R10, R10, R3, RZ, 0x3c, !PT ;  /* 0x000000030a0a7212 */ /* 0x000fe200078e3cff */
[----:B------:R-:W-:Y:S06]  /*21b0*/  BRA.U UP1, `(.L_x_28) ;  /* 0xfffffff501087547 */ /* 0x000fec000b83ffff */
[----:B------:R-:W-:Y:S01]  /*21c0*/  UIADD3 UR7, UPT, UPT, UR6, 0x20, URZ ;  /* 0x0000002006077890 */ /* 0x000fe2000fffe0ff */
[----:B------:R-:W-:-:S03]  /*21d0*/  SHF.L.U32 R3, R12, 0x1f, RZ ;  /* 0x0000001f0c037819 */ /* 0x000fc600000006ff */
[----:B------:R-:W-:-:S09]  /*21e0*/  ULEA UR4, UR14, UR7, 0x3 ;  /* 0x000000070e047291 */ /* 0x000fd2000f8e18ff */
[----:B------:R-:W2:Y:S02]  /*21f0*/  SYNCS.PHASECHK.TRANS64.TRYWAIT P0, [UR4], R3 ;  /* 0x00000003ff0075a7 */ /* 0x000ea40008001104 */
[----:B--2---:R-:W-:Y:S05]  /*2200*/  @!P0 BRA `(.L_x_29) ;  /* 0x000000cc009c8947 */ /* 0x004fea0003800000 */
.L_x_176:
[----:B------:R-:W-:-:S04]  /*2210*/  UIADD3 UR4, UPT, UPT, UR14, 0x1, URZ ;  /* 0x000000010e047890 */ /* 0x000fc8000fffe0ff */
[----:B------:R-:W-:-:S04]  /*2220*/  UISETP.NE.AND UP0, UPT, UR4, 0x4, UPT ;  /* 0x000000040400788c */ /* 0x000fc8000bf05270 */
[----:B------:R-:W-:Y:S02]  /*2230*/  USEL UR6, URZ, 0x1, UP0 ;  /* 0x00000001ff067887 */ /* 0x000fe40008000000 */
[----:B------:R-:W-:-:S04]  /*2240*/  USEL UR4, UR4, URZ, UP0 ;  /* 0x000000ff04047287 */ /* 0x000fc80008000000 */
[----:B------:R-:W-:Y:S01]  /*2250*/  ULEA UR5, UR4, UR7, 0x3 ;  /* 0x0000000704057291 */ /* 0x000fe2000f8e18ff */
[----:B------:R-:W-:-:S04]  /*2260*/  LOP3.LUT R2, R12, UR6, RZ, 0x3c, !PT ;  /* 0x000000060c027c12 */ /* 0x000fc8000f8e3cff */
[----:B-1----:R-:W-:-:S04]  /*2270*/  SHF.L.U32 R3, R2, 0x1f, RZ ;  /* 0x0000001f02037819 */ /* 0x002fc800000006ff */
[----:B------:R-:W1:Y:S02]  /*2280*/  SYNCS.PHASECHK.TRANS64.TRYWAIT P0, [UR5], R3 ;  /* 0x00000003ff0075a7 */ /* 0x000e640008001105 */
[----:B-1----:R-:W-:Y:S05]  /*2290*/  @!P0 BRA `(.L_x_30) ;  /* 0x000000cc00908947 */ /* 0x002fea0003800000 */
.L_x_178:
        /* <DEDUP_REMOVED lines=9> */
.L_x_180:
[----:B------:R-:W-:-:S04]  /*2330*/  UIADD3 UR4, UPT, UPT, UR4, 0x1, URZ ;  /* 0x0000000104047890 */ /* 0x000fc8000fffe0ff */
[----:B------:R-:W-:-:S04]  /*2340*/  UISETP.NE.AND UP0, UPT, UR4, 0x4, UPT ;  /* 0x000000040400788c */ /* 0x000fc8000bf05270 */
[----:B------:R-:W-:Y:S02]  /*2350*/  USEL UR5, URZ, 0x1, UP0 ;  /* 0x00000001ff057887 */ /* 0x000fe40008000000 */
[----:B------:R-:W-:-:S04]  /*2360*/  USEL UR4, UR4, URZ, UP0 ;  /* 0x000000ff04047287 */ /* 0x000fc80008000000 */
[----:B------:R-:W-:Y:S01]  /*2370*/  ULEA UR4, UR4, UR7, 0x3 ;  /* 0x0000000704047291 */ /* 0x000fe2000f8e18ff */
[----:B-1----:R-:W-:-:S04]  /*2380*/  LOP3.LUT R3, R2, UR5, RZ, 0x3c, !PT ;  /* 0x0000000502037c12 */ /* 0x002fc8000f8e3cff */
[----:B------:R-:W-:Y:S01]  /*2390*/  SHF.L.U32 R3, R3, 0x1f, RZ ;  /* 0x0000001f03037819 */ /* 0x000fe200000006ff */
[----:B------:R-:W-:-:S07]  /*23a0*/  IMAD.U32 R0, RZ, RZ, UR4 ;  /* 0x00000004ff007e24 */ /* 0x000fce000f8e00ff */
.L_x_32:
[----:B-1----:R1:W2:Y:S02]  /*23b0*/  SYNCS.PHASECHK.TRANS64.TRYWAIT P0, [R0+URZ], R3 ;  /* 0x00000003000075a7 */ /* 0x0022a400080011ff */
[----:B--2---:R-:W-:Y:S05]  /*23c0*/  @!P0 NANOSLEEP.SYNCS 0x989680 ;  /* 0x009896800000895d */ /* 0x004fea0003900000 */
[----:B------:R-:W2:Y:S02]  /*23d0*/  @!P0 SYNCS.PHASECHK.TRANS64 P0, [R0+URZ], R3 ;  /* 0x00000003000085a7 */ /* 0x000ea400080010ff */
[----:B--234-:R-:W-:Y:S05]  /*23e0*/  @P0 EXIT ;  /* 0x000000000000094d */ /* 0x01cfea0003800000 */
[----:B------:R-:W-:Y:S05]  /*23f0*/  BRA `(.L_x_32) ;  /* 0xfffffffc00ec7947 */ /* 0x000fea000383ffff */
.L_x_17:
[----:B------:R-:W-:-:S04]  /*2400*/  UISETP.NE.AND UP0, UPT, UR37, URZ, UPT ;  /* 0x000000ff2500728c */ /* 0x000fc8000bf05270 */
[----:B------:R-:W-:-:S09]  /*2410*/  UISETP.NE.OR UP0, UPT, UR24, 0x1, UP0 ;  /* 0x000000011800788c */ /* 0x000fd20008705670 */
[----:B------:R-:W-:Y:S05]  /*2420*/  BRA.U UP0, `(.L_x_33) ;  /* 0x0000000500487547 */ /* 0x000fea000b800000 */
[----:B------:R-:W-:Y:S01]  /*2430*/  ISETP.NE.AND P2, PT, R0, RZ, PT ;  /* 0x000000ff0000720c */ /* 0x000fe20003f45270 */
[----:B------:R-:W-:Y:S01]  /*2440*/  IMAD.MOV.U32 R12, RZ, RZ, 0x1 ;  /* 0x00000001ff0c7424 */ /* 0x000fe200078e00ff */
[----:B------:R-:W-:Y:S02]  /*2450*/  CS2R R10, SRZ ;  /* 0x00000000000a7805 */ /* 0x000fe4000001ff00 */
[----:B------:R-:W-:Y:S01]  /*2460*/  CS2R R8, SRZ ;  /* 0x0000000000087805 */ /* 0x000fe2000001ff00 */
[----:B------:R-:W-:Y:S01]  /*2470*/  UMOV UR6, 0x400 ;  /* 0x0000040000067882 */ /* 0x000fe20000000000 */
[----:B------:R-:W-:Y:S01]  /*2480*/  UMOV UR5, URZ ;  /* 0x000000ff00057c82 */ /* 0x000fe20008000000 */
[----:B------:R-:W-:-:S12]  /*2490*/  ULEA UR6, UR37, UR6, 0x18 ;  /* 0x0000000625067291 */ /* 0x000fd8000f8ec0ff */
.L_x_37:
[----:B------:R-:W-:Y:S02]  /*24a0*/  LEA R2, R8, UR6, 0x3 ;  /* 0x0000000608027c11 */ /* 0x000fe4000f8e18ff */
[----:B------:R-:W-:-:S03]  /*24b0*/  SHF.L.U32 R5, R9, 0x1f, RZ ;  /* 0x0000001f09057819 */ /* 0x000fc600000006ff */
[----:B------:R-:W-:Y:S01]  /*24c0*/  VIADD R4, R2, 0xc0 ;  /* 0x000000c002047836 */ /* 0x000fe20000000000 */
[----:B------:R-:W1:Y:S02]  /*24d0*/  SYNCS.PHASECHK.TRANS64.TRYWAIT P0, [R2+URZ+0xb0], R5 ;  /* 0x0000b005020075a7 */ /* 0x000e6400080011ff */
[----:B-1----:R-:W-:Y:S05]  /*24e0*/  @!P0 BRA `(.L_x_34) ;  /* 0x000000cc002c8947 */ /* 0x002fea0003800000 */
.L_x_181:
[----:B------:R-:W-:Y:S01]  /*24f0*/  ULEA UR4, UR5, UR6, 0x3 ;  /* 0x0000000605047291 */ /* 0x000fe2000f8e18ff */
[----:B------:R-:W-:Y:S02]  /*2500*/  PRMT R4, RZ, 0x654, R4 ;  /* 0x00000654ff047816 */ /* 0x000fe40000000004 */
[----:B-1----:R-:W-:Y:S01]  /*2510*/  SHF.L.U32 R5, R12, 0x1f, RZ ;  /* 0x0000001f0c057819 */ /* 0x002fe200000006ff */
[----:B------:R-:W-:Y:S01]  /*2520*/  UIADD3 UR7, UPT, UPT, UR4, 0x80, URZ ;  /* 0x0000008004077890 */ /* 0x000fe2000fffe0ff */
[----:B------:R1:W-:Y:S05]  /*2530*/  SYNCS.ARRIVE.TRANS64.RED.A1T0 RZ, [R4+URZ], RZ ;  /* 0x000000ff04ff79a7 */ /* 0x0003ea00081004ff */
[----:B------:R-:W-:Y:S01]  /*2540*/  IMAD.U32 R7, RZ, RZ, UR7 ;  /* 0x00000007ff077e24 */ /* 0x000fe2000f8e00ff */
[----:B------:R-:W2:Y:S04]  /*2550*/  SYNCS.PHASECHK.TRANS64.TRYWAIT P0, [UR4+0x90], R5 ;  /* 0x00009005ff0075a7 */ /* 0x000ea80008001104 */
[----:B------:R-:W-:Y:S01]  /*2560*/  PRMT R6, R0, 0x654, R7 ;  /* 0x0000065400067816 */ /* 0x000fe20000000007 */
[----:B-1----:R-:W-:Y:S01]  /*2570*/  @!P2 IMAD.MOV.U32 R4, RZ, RZ, 0x10 ;  /* 0x00000010ff04a424 */ /* 0x002fe200078e00ff */
[----:B--2---:R-:W-:Y:S06]  /*2580*/  @!P0 BRA `(.L_x_35) ;  /* 0x000000cc00188947 */ /* 0x004fec0003800000 */
.L_x_183:
[----:B------:R-:W-:Y:S01]  /*2590*/  ULEA UR8, UR5, UR6, 0x4 ;  /* 0x0000000605087291 */ /* 0x000fe2000f8e20ff */
[----:B------:R-:W-:Y:S01]  /*25a0*/  SEL R3, R6, R3, !P2 ;  /* 0x0000000306037207 */ /* 0x000fe20005000000 */
[----:B------:R-:W-:Y:S01]  /*25b0*/  UIADD3 UR9, UPT, UPT, UR4, 0x80, URZ ;  /* 0x0000008004097890 */ /* 0x000fe2000fffe0ff */
[----:B-1----:R-:W-:Y:S01]  /*25c0*/  LEA R2, R11, UR6, 0x3 ;  /* 0x000000060b027c11 */ /* 0x002fe2000f8e18ff */
[----:B------:R-:W-:Y:S01]  /*25d0*/  UIADD3 UR8, UPT, UPT, UR8, 0xe0, URZ ;  /* 0x000000e008087890 */ /* 0x000fe2000fffe0ff */
[----:B------:R-:W-:Y:S01]  /*25e0*/  SHF.L.U32 R5, R10, 0x1f, RZ ;  /* 0x0000001f0a057819 */ /* 0x000fe200000006ff */
[----:B------:R1:W-:Y:S01]  /*25f0*/  @!P2 SYNCS.ARRIVE.TRANS64.RED RZ, [R3+URZ], R4 ;  /* 0x0000000403ffa9a7 */ /* 0x0003e200080004ff */
[----:B------:R-:W-:Y:S01]  /*2600*/  UIADD3 UR4, UPT, UPT, UR5, 0x1, URZ ;  /* 0x0000000105047890 */ /* 0x000fe2000fffe0ff */
[----:B------:R-:W-:-:S03]  /*2610*/  VIADD R8, R8, 0x1 ;  /* 0x0000000108087836 */ /* 0x000fc60000000000 */
[----:B------:R-:W-:Y:S02]  /*2620*/  UISETP.NE.AND UP0, UPT, UR4, 0x2, UPT ;  /* 0x000000020400788c */ /* 0x000fe4000bf05270 */
[----:B------:R-:W-:Y:S06]  /*2630*/  UGETNEXTWORKID.BROADCAST [UR8], [UR9] ;  /* 0x00000000080073ca */ /* 0x000fec0008000100 */
[----:B------:R-:W-:Y:S01]  /*2640*/  USEL UR7, URZ, 0x1, UP0 ;  /* 0x00000001ff077887 */ /* 0x000fe20008000000 */
[----:B------:R-:W-:Y:S01]  /*2650*/  ISETP.NE.AND P0, PT, R8, 0x2, PT ;  /* 0x000000020800780c */ /* 0x000fe20003f05270 */
[----:B------:R-:W-:Y:S01]  /*2660*/  USEL UR5, UR4, URZ, UP0 ;  /* 0x000000ff04057287 */ /* 0x000fe20008000000 */
[----:B------:R-:W2:Y:S03]  /*2670*/  SYNCS.PHASECHK.TRANS64.TRYWAIT P1, [R2+URZ+0x80], R5 ;  /* 0x00008005020075a7 */ /* 0x000ea600080211ff */
[----:B------:R-:W-:Y:S01]  /*2680*/  LOP3.LUT R12, R12, UR7, RZ, 0x3c, !PT ;  /* 0x000000070c0c7c12 */ /* 0x000fe2000f8e3cff */
[----:B-12---:R-:W-:Y:S07]  /*2690*/  @!P1 BRA `(.L_x_36) ;  /* 0x000000c800ec9947 */ /* 0x006fee0003800000 */
.L_x_184:
[C---:B------:R-:W-:Y:S01]  /*26a0*/  LEA R4, R11.reuse, UR6, 0x4 ;  /* 0x000000060b047c11 */ /* 0x040fe2000f8e20ff */
[----:B-1----:R-:W-:Y:S01]  /*26b0*/  VIADD R2, R2, 0x90 ;  /* 0x0000009002027836 */ /* 0x002fe20000000000 */
[----:B------:R-:W-:Y:S01]  /*26c0*/  SEL R8, R8, RZ, P0 ;  /* 0x000000ff08087207 */ /* 0x000fe20000000000 */
[----:B------:R-:W-:-:S03]  /*26d0*/  VIADD R11, R11, 0x1 ;  /* 0x000000010b0b7836 */ /* 0x000fc60000000000 */
[----:B------:R-:W1:Y:S01]  /*26e0*/  LDS.128 R4, [R4+0xe0] ;  /* 0x0000e00004047984 */ /* 0x000e620000000c00 */
[----:B------:R-:W-:Y:S02]  /*26f0*/  PRMT R2, RZ, 0x654, R2 ;  /* 0x00000654ff027816 */ /* 0x000fe40000000002 */
[C---:B------:R-:W-:Y:S01]  /*2700*/  ISETP.NE.AND P1, PT, R11.reuse, 0x2, PT ;  /* 0x000000020b00780c */ /* 0x040fe20003f25270 */
[----:B------:R-:W-:Y:S01]  /*2710*/  @!PT LDS RZ, [RZ] ;  /* 0x00000000fffff984 */ /* 0x000fe20000000800 */
[----:B------:R-:W-:Y:S01]  /*2720*/  @!PT LDS RZ, [RZ] ;  /* 0x00000000fffff984 */ /* 0x000fe20000000800 */
[----:B------:R-:W-:Y:S01]  /*2730*/  @!PT LDS RZ, [RZ] ;  /* 0x00000000fffff984 */ /* 0x000fe20000000800 */
[----:B------:R-:W-:Y:S01]  /*2740*/  @!PT LDS RZ, [RZ] ;  /* 0x00000000fffff984 */ /* 0x000fe20000000800 */
[----:B------:R2:W-:Y:S06]  /*2750*/  MEMBAR.ALL.CTA ;  /* 0x0000000000007992 */ /* 0x0005ec0000008000 */
[----:B--2---:R-:W2:Y:S01]  /*2760*/  FENCE.VIEW.ASYNC.S ;  /* 0x00000000000073c6 */ /* 0x004ea20000000000 */
[----:B------:R-:W-:Y:S01]  /*2770*/  SEL R11, R11, RZ, P1 ;  /* 0x000000ff0b0b7207 */ /* 0x000fe20000800000 */
[----:B--2---:R2:W-:Y:S01]  /*2780*/  SYNCS.ARRIVE.TRANS64.RED.A1T0 RZ, [R2+URZ], RZ ;  /* 0x000000ff02ff79a7 */ /* 0x0045e200081004ff */
[----:B-1----:R-:W-:-:S02]  /*2790*/  LOP3.LUT P3, RZ, R6, 0x1, RZ, 0xc0, !PT ;  /* 0x0000000106ff7812 */ /* 0x002fc4000786c0ff */
[----:B------:R-:W-:-:S04]  /*27a0*/  SEL R5, RZ, 0x1, P1 ;  /* 0x00000001ff057807 */ /* 0x000fc80000800000 */
[----:B------:R-:W-:Y:S02]  /*27b0*/  LOP3.LUT R10, R10, R5, RZ, 0x3c, !PT ;  /* 0x000000050a0a7212 */ /* 0x000fe400078e3cff */
[----:B--2---:R-:W-:-:S04]  /*27c0*/  SEL R2, RZ, 0x1, P0 ;  /* 0x00000001ff027807 */ /* 0x004fc80000000000 */
[----:B------:R-:W-:Y:S01]  /*27d0*/  LOP3.LUT R9, R9, R2, RZ, 0x3c, !PT ;  /* 0x0000000209097212 */ /* 0x000fe200078e3cff */
[----:B------:R-:W-:Y:S06]  /*27e0*/  @P3 BRA `(.L_x_37) ;  /* 0xfffffffc002c3947 */ /* 0x000fec000383ffff */
[----:B------:R-:W-:Y:S01]  /*27f0*/  ULEA UR4, UR5, UR6, 0x3 ;  /* 0x0000000605047291 */ /* 0x000fe2000f8e18ff */
[----:B------:R-:W-:-:S08]  /*2800*/  SHF.L.U32 R3, R12, 0x1f, RZ ;  /* 0x0000001f0c037819 */ /* 0x000fd000000006ff */
[----:B------:R-:W1:Y:S02]  /*2810*/  SYNCS.PHASECHK.TRANS64 P0, [UR4+0x90], R3 ;  /* 0x00009003ff0075a7 */ /* 0x000e640008001004 */
[----:B-1----:R-:W-:Y:S05]  /*2820*/  @P0 BRA `(.L_x_38) ;  /* 0x0000000000080947 */ /* 0x002fea0003800000 */
[----:B------:R-:W1:Y:S02]  /*2830*/  SYNCS.PHASECHK.TRANS64.TRYWAIT P0, [UR4+0x90], R3 ;  /* 0x00009003ff0075a7 */ /* 0x000e640008001104 */
[----:B-1----:R-:W-:Y:S05]  /*2840*/  @!P0 BRA `(.L_x_39) ;  /* 0x000000c800948947 */ /* 0x002fea0003800000 */
.L_x_38:
[----:B------:R-:W-:-:S04]  /*2850*/  UIADD3 UR7, UPT, UPT, UR5, 0x1, URZ ;  /* 0x0000000105077890 */ /* 0x000fc8000fffe0ff */
[----:B------:R-:W-:-:S04]  /*2860*/  UISETP.NE.AND UP0, UPT, UR7, 0x2, UPT ;  /* 0x000000020700788c */ /* 0x000fc8000bf05270 */
[----:B------:R-:W-:Y:S02]  /*2870*/  USEL UR8, URZ, 0x1, UP0 ;  /* 0x00000001ff087887 */ /* 0x000fe40008000000 */
[----:B------:R-:W-:-:S04]  /*2880*/  USEL UR7, UR7, URZ, UP0 ;  /* 0x000000ff07077287 */ /* 0x000fc80008000000 */
[----:B------:R-:W-:Y:S01]  /*2890*/  ULEA UR7, UR7, UR6, 0x3 ;  /* 0x0000000607077291 */ /* 0x000fe2000f8e18ff */
[----:B-1----:R-:W-:-:S04]  /*28a0*/  LOP3.LUT R3, R12, UR8, RZ, 0x3c, !PT ;  /* 0x000000080c037c12 */ /* 0x002fc8000f8e3cff */
[----:B------:R-:W-:-:S04]  /*28b0*/  SHF.L.U32 R0, R3, 0x1f, RZ ;  /* 0x0000001f03007819 */ /* 0x000fc800000006ff */
[----:B------:R-:W1:Y:S02]  /*28c0*/  SYNCS.PHASECHK.TRANS64 P0, [UR7+0x90], R0 ;  /* 0x00009000ff0075a7 */ /* 0x000e640008001007 */
[----:B-1----:R-:W-:Y:S05]  /*28d0*/  @P0 EXIT ;  /* 0x000000000000094d */ /* 0x002fea0003800000 */
[----:B------:R-:W-:Y:S02]  /*28e0*/  SHF.L.U32 R3, R3, 0x1f, RZ ;  /* 0x0000001f03037819 */ /* 0x000fe400000006ff */
[----:B------:R-:W-:-:S07]  /*28f0*/  MOV R0, UR7 ;  /* 0x0000000700007c02 */ /* 0x000fce0008000f00 */
.L_x_40:
[----:B-1----:R1:W2:Y:S02]  /*2900*/  SYNCS.PHASECHK.TRANS64.TRYWAIT P0, [R0+URZ+0x90], R3 ;  /* 0x00009003000075a7 */ /* 0x0022a400080011ff */
[----:B--2---:R-:W-:Y:S05]  /*2910*/  @!P0 NANOSLEEP.SYNCS 0x989680 ;  /* 0x009896800000895d */ /* 0x004fea0003900000 */
[----:B------:R-:W2:Y:S02]  /*2920*/  @!P0 SYNCS.PHASECHK.TRANS64 P0, [R0+URZ+0x90], R3 ;  /* 0x00009003000085a7 */ /* 0x000ea400080010ff */
[----:B--2---:R-:W-:Y:S05]  /*2930*/  @P0 EXIT ;  /* 0x000000000000094d */ /* 0x004fea0003800000 */
[----:B------:R-:W-:Y:S05]  /*2940*/  BRA `(.L_x_40) ;  /* 0xfffffffc00ec7947 */ /* 0x000fea000383ffff */
.L_x_33:
[----:B------:R-:W-:-:S09]  /*2950*/  UISETP.NE.AND UP0, UPT, UR24, URZ, UPT ;  /* 0x000000ff1800728c */ /* 0x000fd2000bf05270 */
[----:B------:R-:W-:Y:S05]  /*2960*/  BRA.U UP0, `(.L_x_41) ;  /* 0x0000000d00647547 */ /* 0x000fea000b800000 */
[----:B------:R-:W-:Y:S01]  /*2970*/  UMOV UR4, 0x40 ;  /* 0x0000004000047882 */ /* 0x000fe20000000000 */
[----:B------:R-:W-:Y:S01]  /*2980*/  NOP ;  /* 0x0000000000007918 */ /* 0x000fe20000000000 */
[----:B------:R-:W-:Y:S01]  /*2990*/  ULEA UR5, UR37, UR4, 0x18 ;  /* 0x0000000425057291 */ /* 0x000fe2000f8ec0ff */
[----:B------:R-:W-:Y:S02]  /*29a0*/  UMOV UR6, 0x400 ;  /* 0x0000040000067882 */ /* 0x000fe40000000000 */
[----:B------:R-:W-:-:S06]  /*29b0*/  ULEA UR6, UR37, UR6, 0x18 ;  /* 0x0000000625067291 */ /* 0x000fcc000f8ec0ff */
[----:B------:R-:W1:Y:S02]  /*29c0*/  LDS.U8 R0, [UR5+0x1c] ;  /* 0x00001c05ff007984 */ /* 0x000e640008000000 */
[----:B-1----:R-:W-:-:S13]  /*29d0*/  ISETP.NE.AND P0, PT, R0, RZ, PT ;  /* 0x000000ff0000720c */ /* 0x002fda0003f05270 */
[----:B------:R-:W-:Y:S05]  /*29e0*/  @P0 BRA `(.L_x_42) ;  /* 0x0000000000580947 */ /* 0x000fea0003800000 */
[----:B------:R-:W-:-:S13]  /*29f0*/  ELECT P0, URZ, PT ;  /* 0x0000000000ff782f */ /* 0x000fda0003800000 */
[----:B------:R-:W-:Y:S05]  /*2a00*/  @!P0 BRA `(.L_x_43) ;  /* 0x0000000000608947 */ /* 0x000fea0003800000 */
[----:B------:R-:W-:Y:S01]  /*2a10*/  UMOV UR4, 0x10 ;  /* 0x0000001000047882 */ /* 0x000fe20000000000 */
[----:B------:R-:W-:Y:S01]  /*2a20*/  HFMA2 R0, -RZ, RZ, 0, 5.9604644775390625e-08 ;  /* 0x00000001ff007431 */ /* 0x000fe200000001ff */
[----:B------:R-:W-:-:S03]  /*2a30*/  MOV R2, 0xffff ;  /* 0x0000ffff00027802 */ /* 0x000fc60000000f00 */
[----:B------:R-:W-:Y:S04]  /*2a40*/  DEPBAR.LE SB1, 0x36 ;  /* 0x00009d800000791a */ /* 0x000fe80000000000 */
[----:B------:R-:W1:Y:S02]  /*2a50*/  UTCATOMSWS.FIND_AND_SET.ALIGN UP0, UR4, UR4 ;  /* 0x00000004000475e3 */ /* 0x000e640008000800 */
[----:B-1----:R-:W-:Y:S01]  /*2a60*/  MOV R3, UR4 ;  /* 0x0000000400037c02 */ /* 0x002fe20008000f00 */
[----:B------:R-:W-:Y:S06]  /*2a70*/  BRA.U UP0, `(.L_x_44) ;  /* 0x0000000100187547 */ /* 0x000fec000b800000 */
.L_x_45:
[----:B------:R-:W-:Y:S05]  /*2a80*/  NANOSLEEP 0x64 ;  /* 0x000000640000795d */ /* 0x000fea0003800000 */
[----:B------:R-:W-:-:S05]  /*2a90*/  UMOV UR4, 0x10 ;  /* 0x0000001000047882 */ /* 0x000fca0000000000 */
[----:B------:R-:W-:Y:S04]  /*2aa0*/  DEPBAR.LE SB1, 0x36 ;  /* 0x00009d800000791a */ /* 0x000fe80000000000 */
[----:B------:R-:W1:Y:S02]  /*2ab0*/  UTCATOMSWS.FIND_AND_SET.ALIGN UP0, UR4, UR4 ;  /* 0x00000004000475e3 */ /* 0x000e640008000800 */
[----:B-1----:R-:W-:Y:S01]  /*2ac0*/  MOV R3, UR4 ;  /* 0x0000000400037c02 */ /* 0x002fe20008000f00 */
[----:B------:R-:W-:Y:S05]  /*2ad0*/  BRA.U !UP0, `(.L_x_45) ;  /* 0xfffffffd08e87547 */ /* 0x000fea000b83ffff */
.L_x_44:
[-C--:B------:R-:W-:Y:S02]  /*2ae0*/  SHF.L.U32 R2, R2, R3.reuse, RZ ;  /* 0x0000000302027219 */ /* 0x080fe400000006ff */
[----:B------:R-:W-:Y:S01]  /*2af0*/  SHF.L.U32 R0, R0, R3, RZ ;  /* 0x0000000300007219 */ /* 0x000fe200000006ff */
[----:B------:R-:W-:Y:S02]  /*2b00*/  IMAD.SHL.U32 R3, R3, 0x20, RZ ;  /* 0x0000002003037824 */ /* 0x000fe400078e00ff */
[----:B------:R1:W-:Y:S04]  /*2b10*/  ATOMS.OR RZ, [UR5+0x14], R2 ;  /* 0x00001402ffff798c */ /* 0x0003e8000b000005 */
[----:B------:R1:W-:Y:S04]  /*2b20*/  ATOMS.OR RZ, [UR5+0x18], R0 ;  /* 0x00001800ffff798c */ /* 0x0003e8000b000005 */
[----:B------:R1:W-:Y:S01]  /*2b30*/  STS [UR6+0x100], R3 ;  /* 0x00010003ff007988 */ /* 0x0003e20008000806 */
[----:B------:R-:W-:Y:S05]  /*2b40*/  BRA `(.L_x_43) ;  /* 0x0000000000107947 */ /* 0x000fea0003800000 */
.L_x_42:
[----:B------:R-:W-:Y:S02]  /*2b50*/  MOV R0, 0xffffffff ;  /* 0xffffffff00007802 */ /* 0x000fe40000000f00 */
[----:B------:R-:W-:-:S03]  /*2b60*/  MOV R2, 0x2b90 ;  /* 0x00002b9000027802 */ /* 0x000fc60000000f00 */
[----:B------:R1:W-:Y:S04]  /*2b70*/  STS [UR6+0x100], R0 ;  /* 0x00010000ff007988 */ /* 0x0003e80008000806 */
[----:B-1---5:R-:W-:Y:S05]  /*2b80*/  CALL.REL.NOINC `($__internal_1_$__cuda_sm10x_tcgen05_guardrail_trap_phase_invalid_during_alloc) ;  /* 0x000000d0002c7944 */ /* 0x022fea0003c00000 */
.L_x_43:
[----:B------:R-:W-:Y:S05]  /*2b90*/  WARPSYNC.ALL ;  /* 0x0000000000007948 */ /* 0x000fea0003800000 */
[----:B------:R-:W2:Y:S01]  /*2ba0*/  S2UR UR16, SR_CgaCtaId ;  /* 0x00000000001079c3 */ /* 0x000ea20000008800 */
[----:B------:R-:W-:Y:S01]  /*2bb0*/  UMOV UR4, 0x400 ;  /* 0x0000040000047882 */ /* 0x000fe20000000000 */
[----:B------:R-:W-:-:S06]  /*2bc0*/  NOP ;  /* 0x0000000000007918 */ /* 0x000fcc0000000000 */
[----:B------:R-:W-:Y:S06]  /*2bd0*/  BAR.ARV 0x6, 0xa0 ;  /* 0x0182800000007b1d */ /* 0x000fec0000002000 */
[----:B------:R-:W3:Y:S01]  /*2be0*/  LDCU UR8, c[0x0][0x38c] ;  /* 0x00007180ff0877ac */ /* 0x000ee20008000800 */
[----:B------:R-:W-:Y:S01]  /*2bf0*/  IMAD.MOV.U32 R9, RZ, RZ, RZ ;  /* 0x000000ffff097224 */ /* 0x000fe200078e00ff */
[----:B-1----:R-:W-:Y:S01]  /*2c00*/  CS2R R2, SRZ ;  /* 0x0000000000027805 */ /* 0x002fe2000001ff00 */
[----:B------:R-:W-:Y:S01]  /*2c10*/  IMAD.MOV.U32 R8, RZ, RZ, 0x1 ;  /* 0x00000001ff087424 */ /* 0x000fe200078e00ff */
[----:B------:R-:W-:Y:S01]  /*2c20*/  UISETP.LT.AND UP0, UPT, UR33, 0x1, UPT ;  /* 0x000000012100788c */ /* 0x000fe2000bf01270 */
[----:B------:R-:W-:Y:S01]  /*2c30*/  UMOV UR21, URZ ;  /* 0x000000ff00157c82 */ /* 0x000fe20008000000 */
[----:B--2---:R-:W-:-:S02]  /*2c40*/  ULEA UR16, UR16, UR4, 0x18 ;  /* 0x0000000410107291 */ /* 0x004fc4000f8ec0ff */
[----:B------:R-:W-:Y:S02]  /*2c50*/  USEL UR4, UR33, 0x1, !UP0 ;  /* 0x0000000121047887 */ /* 0x000fe4000c000000 */
[----:B------:R-:W-:Y:S02]  /*2c60*/  UIADD3 UR6, UPT, UPT, UR16, 0xc400, URZ ;  /* 0x0000c40010067890 */ /* 0x000fe4000fffe0ff */
[----:B------:R-:W-:Y:S02]  /*2c70*/  UIADD3 UR5, UPT, UPT, UR16, 0x14400, URZ ;  /* 0x0001440010057890 */ /* 0x000fe4000fffe0ff */
[----:B------:R-:W-:Y:S01]  /*2c80*/  USHF.R.U32.HI UR6, URZ, 0x4, UR6 ;  /* 0x00000004ff067899 */ /* 0x000fe20008011606 */
[----:B------:R-:W1:Y:S01]  /*2c90*/  LDS R0, [UR16+0x100] ;  /* 0x00010010ff007984 */ /* 0x000e620008000800 */
[----:B------:R-:W-:Y:S02]  /*2ca0*/  UIADD3 UR7, UPT, UPT, UR16, 0x34400, URZ ;  /* 0x0003440010077890 */ /* 0x000fe4000fffe0ff */
[----:B------:R-:W-:-:S02]  /*2cb0*/  ULOP3.LUT UR6, UR6, 0x3fff, URZ, 0xc0, !UPT ;  /* 0x00003fff06067892 */ /* 0x000fc4000f8ec0ff */
[----:B------:R-:W-:Y:S02]  /*2cc0*/  UIADD3 UR31, UPT, UPT, -UR4, URZ, URZ ;  /* 0x000000ff041f7290 */ /* 0x000fe4000fffe1ff */
[----:B------:R-:W-:Y:S02]  /*2cd0*/  ULOP3.LUT UR27, UR6, 0x10000, URZ, 0xfc, !UPT ;  /* 0x00010000061b7892 */ /* 0x000fe4000f8efcff */
[----:B------:R-:W-:Y:S02]  /*2ce0*/  USHF.R.U32.HI UR5, URZ, 0x4, UR5 ;  /* 0x00000004ff057899 */ /* 0x000fe40008011605 */
[----:B------:R-:W-:Y:S02]  /*2cf0*/  USHF.R.U32.HI UR4, URZ, 0x4, UR7 ;  /* 0x00000004ff047899 */ /* 0x000fe40008011607 */
[----:B------:R-:W-:Y:S02]  /*2d00*/  ULOP3.LUT UR5, UR5, 0x3fff, URZ, 0xc0, !UPT ;  /* 0x00003fff05057892 */ /* 0x000fe4000f8ec0ff */
[----:B------:R-:W-:-:S02]  /*2d10*/  ULOP3.LUT UR4, UR4, 0x3fff, URZ, 0xc0, !UPT ;  /* 0x00003fff04047892 */ /* 0x000fc4000f8ec0ff */
[----:B------:R-:W-:Y:S02]  /*2d20*/  UIADD3 UR32, UPT, UPT, UR16, 0xa0, URZ ;  /* 0x000000a010207890 */ /* 0x000fe4000fffe0ff */
[----:B------:R-:W-:Y:S02]  /*2d30*/  ULOP3.LUT UR28, UR5, 0x10000, URZ, 0xfc, !UPT ;  /* 0x00010000051c7892 */ /* 0x000fe4000f8efcff */
[----:B------:R-:W-:Y:S02]  /*2d40*/  ULOP3.LUT UR29, UR4, 0x10000, URZ, 0xfc, !UPT ;  /* 0x00010000041d7892 */ /* 0x000fe4000f8efcff */
[----:B---3--:R-:W-:Y:S01]  /*2d50*/  UISETP.GE.AND UP2, UPT, UR8, 0x1, UPT ;  /* 0x000000010800788c */ /* 0x008fe2000bf46270 */
[----:B-1----:R-:W-:Y:S01]  /*2d60*/  R2UR UR26, R0 ;  /* 0x00000000001a72ca */ /* 0x002fe200000e0000 */
[----:B------:R-:W-:-:S05]  /*2d70*/  IMAD.MOV.U32 R0, RZ, RZ, 0x840 ;  /* 0x00000840ff007424 */ /* 0x000fca00078e00ff */
[----:B------:R-:W-:-:S07]  /*2d80*/  R2UR UR6, R0 ;  /* 0x00000000000672ca */ /* 0x000fce00000e0000 */
[----:B------:R-:W-:Y:S02]  /*2d90*/  ULOP3.LUT UR15, UR26, 0x1, URZ, 0xc0, !UPT ;  /* 0x000000011a0f7892 */ /* 0x000fe4000f8ec0ff */
[----:B------:R-:W-:Y:S02]  /*2da0*/  UIADD3 UR30, UPT, UPT, UR26, 0x1e0, URZ ;  /* 0x000001e01a1e7890 */ /* 0x000fe4000fffe0ff */
[----:B------:R-:W-:-:S04]  /*2db0*/  ULOP3.LUT UR15, UR15, 0x494, URZ, 0xfc, !UPT ;  /* 0x000004940f0f7892 */ /* 0x000fc8000f8efcff */
[----:B------:R-:W-:-:S12]  /*2dc0*/  UPRMT UR15, UR15, 0x5410, UR6 ;  /* 0x000054100f0f7896 */ /* 0x000fd80008000006 */
.L_x_53:
[----:B------:R-:W-:Y:S02]  /*2dd0*/  LEA R0, R9, UR16, 0x3 ;  /* 0x0000001009007c11 */ /* 0x000fe4000f8e18ff */
[----:B------:R-:W-:Y:S02]  /*2de0*/  SHF.L.U32 R5, R3, 0x1f, RZ ;  /* 0x0000001f03057819 */ /* 0x000fe400000006ff */
[----:B------:R-:W-:Y:S02]  /*2df0*/  LEA R4, R9, UR16, 0x4 ;  /* 0x0000001009047c11 */ /* 0x000fe4000f8e20ff */
[----:B-1----:R-:W1:Y:S02]  /*2e00*/  SYNCS.PHASECHK.TRANS64.TRYWAIT P0, [R0+URZ+0x80], R5 ;  /* 0x00008005000075a7 */ /* 0x002e6400080011ff */
[----:B-123--:R-:W-:Y:S05]  /*2e10*/  @!P0 BRA `(.L_x_46) ;  /* 0x000000c400388947 */ /* 0x00efea0003800000 */
.L_x_186:
[----:B-1----:R-:W1:Y:S01]  /*2e20*/  LDS.128 R4, [R4+0xe0] ;  /* 0x0000e00004047984 */ /* 0x002e620000000c00 */
[----:B------:R-:W-:Y:S02]  /*2e30*/  VIADD R0, R0, 0x90 ;  /* 0x0000009000007836 */ /* 0x000fe40000000000 */
[----:B------:R-:W-:Y:S01]  /*2e40*/  VIADD R9, R9, 0x1 ;  /* 0x0000000109097836 */ /* 0x000fe20000000000 */
[----:B------:R-:W-:Y:S01]  /*2e50*/  @!PT LDS RZ, [RZ] ;  /* 0x00000000fffff984 */ /* 0x000fe20000000800 */
[----:B------:R-:W-:Y:S01]  /*2e60*/  @!PT LDS RZ, [RZ] ;  /* 0x00000000fffff984 */ /* 0x000fe20000000800 */
[----:B------:R-:W-:Y:S01]  /*2e70*/  @!PT LDS RZ, [RZ] ;  /* 0x00000000fffff984 */ /* 0x000fe20000000800 */
[----:B------:R-:W-:Y:S01]  /*2e80*/  @!PT LDS RZ, [RZ] ;  /* 0x00000000fffff984 */ /* 0x000fe20000000800 */
[----:B------:R2:W-:Y:S06]  /*2e90*/  MEMBAR.ALL.CTA ;  /* 0x0000000000007992 */ /* 0x0005ec0000008000 */
[----:B--2---:R-:W2:Y:S01]  /*2ea0*/  FENCE.VIEW.ASYNC.S ;  /* 0x00000000000073c6 */ /* 0x004ea20000000000 */
[----:B------:R-:W-:-:S04]  /*2eb0*/  PRMT R0, RZ, 0x654, R0 ;  /* 0x00000654ff007816 */ /* 0x000fc80000000000 */
[----:B--2---:R2:W-:Y:S01]  /*2ec0*/  SYNCS.ARRIVE.TRANS64.RED.A1T0 RZ, [R0+URZ], RZ ;  /* 0x000000ff00ff79a7 */ /* 0x0045e200081004ff */
[----:B-1----:R-:W-:Y:S02]  /*2ed0*/  LOP3.LUT P1, RZ, R6, 0x1, RZ, 0xc0, !PT ;  /* 0x0000000106ff7812 */ /* 0x002fe4000782c0ff */
[----:B------:R-:W-:Y:S01]  /*2ee0*/  LOP3.LUT R6, R8, 0x1, RZ, 0x3c, !PT ;  /* 0x0000000108067812 */ /* 0x000fe200078e3cff */
[----:B--2---:R-:W-:Y:S10]  /*2ef0*/  BRA.U !UP2, `(.L_x_47) ;  /* 0x000000050a287547 */ /* 0x004ff4000b800000 */
[----:B------:R-:W-:Y:S01]  /*2f00*/  ULEA UR4, UR21, UR16, 0x3 ;  /* 0x0000001015047291 */ /* 0x000fe2000f8e18ff */
[----:B------:R-:W-:Y:S01]  /*2f10*/  SHF.L.U32 R0, R2, 0x1f, RZ ;  /* 0x0000001f02007819 */ /* 0x000fe200000006ff */
[----:B------:R-:W-:Y:S01]  /*2f20*/  IMAD.MOV.U32 R4, RZ, RZ, 0x840 ;  /* 0x00000840ff047424 */ /* 0x000fe200078e00ff */
[----:B------:R-:W-:Y:S01]  /*2f30*/  R2UR UR25, R6 ;  /* 0x00000000061972ca */ /* 0x000fe200000e0000 */
[----:B------:R-:W-:Y:S01]  /*2f40*/  UMOV UR22, URZ ;  /* 0x000000ff00167c82 */ /* 0x000fe20008000000 */
[----:B------:R-:W-:Y:S01]  /*2f50*/  UMOV UR20, 0x1 ;  /* 0x0000000100147882 */ /* 0x000fe20000000000 */
[----:B------:R-:W-:Y:S01]  /*2f60*/  UMOV UR19, 0xffffffff ;  /* 0xffffffff00137882 */ /* 0x000fe20000000000 */
[----:B------:R-:W-:Y:S01]  /*2f70*/  UMOV UR7, UR21 ;  /* 0x0000001500077c82 */ /* 0x000fe20008000000 */
[----:B------:R-:W-:Y:S01]  /*2f80*/  UMOV UR18, UR31 ;  /* 0x0000001f00127c82 */ /* 0x000fe20008000000 */
[----:B------:R1:W2:Y:S01]  /*2f90*/  SYNCS.PHASECHK.TRANS64.TRYWAIT P2, [UR4], R0 ;  /* 0x00000000ff0075a7 */ /* 0x0002a20008041104 */
[----:B------:R-:W-:Y:S01]  /*2fa0*/  UMOV UR17, UR33 ;  /* 0x0000002100117c82 */ /* 0x000fe20008000000 */
[----:B------:R-:W-:-:S05]  /*2fb0*/  UMOV UR24, URZ ;  /* 0x000000ff00187c82 */ /* 0x000fca0008000000 */
[----:B------:R-:W-:-:S12]  /*2fc0*/  UIMAD UR25, UR25, 0xe0, UR26 ;  /* 0x000000e0191978a4 */ /* 0x000fd8000f8e021a */
.L_x_52:
[----:B---3--:R-:W-:Y:S01]  /*2fd0*/  ULEA UR8, UR7, UR16, 0x3 ;  /* 0x0000001007087291 */ /* 0x008fe2000f8e18ff */
[----:B--2---:R-:W-:Y:S11]  /*2fe0*/  @P2 BRA `(.L_x_48) ;  /* 0x00000000000c2947 */ /* 0x004ff60003800000 */
[----:B------:R-:W-:Y:S04]  /*2ff0*/  SHF.L.U32 R5, R2, 0x1f, RZ ;  /* 0x0000001f02057819 */ /* 0x000fe800000006ff */
[----:B------:R-:W2:Y:S02]  /*3000*/  SYNCS.PHASECHK.TRANS64.TRYWAIT P0, [UR8], R5 ;  /* 0x00000005ff0075a7 */ /* 0x000ea40008001108 */
[----:B--2---:R-:W-:Y:S05]  /*3010*/  @!P0 BRA `(.L_x_49) ;  /* 0x000000c000cc8947 */ /* 0x004fea0003800000 */
.L_x_48:
[----:B------:R-:W-:Y:S01]  /*3020*/  UISETP.NE.AND UP0, UPT, UR17, 0x1, UPT ;  /* 0x000000011100788c */ /* 0x000fe2000bf05270 */
[----:B------:R-:W-:Y:S01]  /*3030*/  PLOP3.LUT P2, PT, PT, PT, PT, 0x80, 0x8 ;  /* 0x000000000008781c */ /* 0x000fe20003f4f070 */
[----:B------:R-:W-:Y:S04]  /*3040*/  UIADD3 UR4, UPT, UPT, UR7, 0x1, URZ ;  /* 0x0000000107047890 */ /* 0x000fe8000fffe0ff */
[----:B------:R-:W-:Y:S01]  /*3050*/  UISETP.NE.AND UP1, UPT, UR4, 0x4, UPT ;  /* 0x000000040400788c */ /* 0x000fe2000bf25270 */
[----:B------:R-:W-:Y:S03]  /*3060*/  PLOP3.LUT P0, PT, PT, PT, UP0, 0x80, 0x8 ;  /* 0x000000000008781c */ /* 0x000fe60003f0f008 */
[----:B------:R-:W-:Y:S02]  /*3070*/  USEL UR5, URZ, 0x1, UP1 ;  /* 0x00000001ff057887 */ /* 0x000fe40008800000 */
[----:B------:R-:W-:Y:S04]  /*3080*/  USEL UR21, UR4, URZ, UP1 ;  /* 0x000000ff04157287 */ /* 0x000fe80008800000 */
[----:B------:R-:W-:Y:S01]  /*3090*/  @UP0 ULEA UR4, UR21, UR16, 0x3 ;  /* 0x0000001015040291 */ /* 0x000fe2000f8e18ff */
[----:B------:R-:W-:Y:S04]  /*30a0*/  LOP3.LUT R2, R2, UR5, RZ, 0x3c, !PT ;  /* 0x0000000502027c12 */ /* 0x000fe8000f8e3cff */
[----:B-1----:R-:W-:Y:S04]  /*30b0*/  @P0 SHF.L.U32 R0, R2, 0x1f, RZ ;  /* 0x0000001f02000819 */ /* 0x002fe800000006ff */
[----:B------:R1:W2:Y:S01]  /*30c0*/  @P0 SYNCS.PHASECHK.TRANS64.TRYWAIT P2, [UR4], R0 ;  /* 0x00000000ff0005a7 */ /* 0x0002a20008041104 */
[----:B------:R-:W-:Y:S04]  /*30d0*/  ULOP3.LUT UR4, UR20, 0x1, URZ, 0xc0, !UPT ;  /* 0x0000000114047892 */ /* 0x000fe8000f8ec0ff */
[----:B------:R-:W-:Y:S09]  /*30e0*/  UISETP.NE.U32.AND UP0, UPT, UR4, 0x1, UPT ;  /* 0x000000010400788c */ /* 0x000ff2000bf05070 */
[----:B------:R-:W-:Y:S05]  /*30f0*/  BRA.U UP0, `(.L_x_50) ;  /* 0x0000000100207547 */ /* 0x000fea000b800000 */
[----:B------:R-:W-:Y:S02]  /*3100*/  ULEA UR4, UR7, UR29, 0x7 ;  /* 0x0000001d07047291 */ /* 0x000fe4000f8e38ff */
[----:B------:R-:W-:Y:S01]  /*3110*/  UISETP.NE.AND UP0, UPT, UR19, -0x1, UPT ;  /* 0xffffffff1300788c */ /* 0x000fe2000bf05270 */
[----:B------:R-:W-:Y:S06]  /*3120*/  UMOV UR5, 0x4008 ;  /* 0x0000400800057882 */ /* 0x000fec0000000000 */
[----:B------:R3:W-:Y:S02]  /*3130*/  UTCCP.T.S.128dp128bit tmem[UR26+0x1e0], gdesc[UR4] ;  /* 0x0001e0041a0079e7 */ /* 0x0007e40008180000 */
[----:B------:R-:W-:Y:S05]  /*3140*/  BRA.U UP0, `(.L_x_50) ;  /* 0x00000001000c7547 */ /* 0x000fea000b800000 */
[----:B------:R-:W-:Y:S04]  /*3150*/  SHF.L.U32 R5, R8, 0x1f, RZ ;  /* 0x0000001f08057819 */ /* 0x000fe800000006ff */
[----:B------:R-:W4:Y:S02]  /*3160*/  SYNCS.PHASECHK.TRANS64.TRYWAIT P0, [UR16+0xa8], R5 ;  /* 0x0000a805ff0075a7 */ /* 0x000f240008001110 */
[----:B----4-:R-:W-:Y:S05]  /*3170*/  @!P0 BRA `(.L_x_51) ;  /* 0x000000c0008c8947 */ /* 0x010fea0003800000 */
.L_x_50:
[----:B------:R-:W-:Y:S01]  /*3180*/  ELECT P0, URZ, PT ;  /* 0x0000000000ff782f */ /* 0x000fe20003800000 */
[----:B------:R-:W-:Y:S02]  /*3190*/  ULEA UR14, UR22, UR30, 0x1 ;  /* 0x0000001e160e7291 */ /* 0x000fe4000f8e08ff */
[----:B------:R-:W-:Y:S02]  /*31a0*/  ULEA UR6, UR7, UR28, 0xb ;  /* 0x0000001c07067291 */ /* 0x000fe4000f8e58ff */
[----:B------:R-:W-:Y:S02]  /*31b0*/  UIADD3 UR11, UPT, UPT, UR14, 0x1, URZ ;  /* 0x000000010e0b7890 */ /* 0x000fe4000fffe0ff */
[----:B------:R-:W-:Y:S02]  /*31c0*/  UISETP.NE.U32.AND UP0, UPT, UR24, URZ, UPT ;  /* 0x000000ff1800728c */ /* 0x000fe4000bf05070 */
[----:B---3--:R-:W-:Y:S02]  /*31d0*/  ULOP3.LUT UR4, UR11, 0x1, URZ, 0xc0, !UPT ;  /* 0x000000010b047892 */ /* 0x008fe4000f8ec0ff */
[----:B------:R-:W-:Y:S02]  /*31e0*/  UIADD3 UR23, UPT, UPT, UR8, 0x20, URZ ;  /* 0x0000002008177890 */ /* 0x000fe4000fffe0ff */
[----:B------:R-:W-:Y:S01]  /*31f0*/  @P0 R2UR UR5, R4 ;  /* 0x00000000040502ca */ /* 0x000fe200000e0000 */
[----:B------:R-:W-:Y:S02]  /*3200*/  ULOP3.LUT UR4, UR4, 0x494, URZ, 0xfc, !UPT ;  /* 0x0000049404047892 */ /* 0x000fe4000f8efcff */
[----:B------:R-:W-:Y:S02]  /*3210*/  ULOP3.LUT UR14, UR14, 0xfffffffe, URZ, 0xc0, !UPT ;  /* 0xfffffffe0e0e7892 */ /* 0x000fe4000f8ec0ff */
[----:B------:R-:W-:Y:S02]  /*3220*/  UIADD3 UR12, UPT, UPT, UR6, 0x4, URZ ;  /* 0x00000004060c7890 */ /* 0x000fe4000fffe0ff */
[----:B------:R-:W-:Y:S01]  /*3230*/  ULOP3.LUT UR8, UR11, 0xfffffffe, URZ, 0xc0, !UPT ;  /* 0xfffffffe0b087892 */ /* 0x000fe2000f8ec0ff */
[----:B-1----:R-:W-:Y:S01]  /*3240*/  IMAD.U32 R5, RZ, RZ, UR4 ;  /* 0x00000004ff057e24 */ /* 0x002fe2000f8e00ff */
[----:B------:R-:W-:Y:S02]  /*3250*/  ULEA UR4, UR7, UR27, 0x9 ;  /* 0x0000001b07047291 */ /* 0x000fe4000f8e48ff */
[----:B------:R-:W-:Y:S02]  /*3260*/  UIADD3 UR18, UPT, UPT, UR18, 0x1, URZ ;  /* 0x0000000112127890 */ /* 0x000fe4000fffe0ff */
[----:B------:R-:W-:Y:S01]  /*3270*/  UIADD3 UR10, UPT, UPT, UR4, 0x2, URZ ;  /* 0x00000002040a7890 */ /* 0x000fe2000fffe0ff */
[----:B------:R-:W-:Y:S01]  /*3280*/  IMAD.U32 R0, RZ, RZ, UR5 ;  /* 0x00000005ff007e24 */ /* 0x000fe2000f8e00ff */
[----:B------:R-:W-:Y:S02]  /*3290*/  UIADD3 UR20, UPT, UPT, UR20, 0x1, URZ ;  /* 0x0000000114147890 */ /* 0x000fe4000fffe0ff */
[----:B------:R-:W-:Y:S02]  /*32a0*/  UIADD3 UR19, UPT, UPT, UR19, -0x1, URZ ;  /* 0xffffffff13137890 */ /* 0x000fe4000fffe0ff */
[----:B------:R-:W-:Y:S01]  /*32b0*/  UIADD3 UR17, UPT, UPT, UR17, -0x1, URZ ;  /* 0xffffffff11117890 */ /* 0x000fe2000fffe0ff */
[----:B------:R-:W-:Y:S01]  /*32c0*/  @P0 PRMT R0, R5, 0x5410, R0 ;  /* 0x0000541005000816 */ /* 0x000fe20000000000 */
[----:B------:R-:W-:Y:S01]  /*32d0*/  ULOP3.LUT UR22, UR22, 0x1, URZ, 0x3c, !UPT ;  /* 0x0000000116167892 */ /* 0x000fe2000f8e3cff */
[----:B------:R-:W-:Y:S02]  /*32e0*/  UMOV UR7, 0x40004040 ;  /* 0x4000404000077882 */ /* 0x000fe40000000000 */
[----:B------:R-:W-:Y:S01]  /*32f0*/  @P0 R2UR UR9, R0 ;  /* 0x00000000000902ca */ /* 0x000fe200000e0000 */
[----:B------:R-:W-:Y:S01]  /*3300*/  UMOV UR5, 0x80004020 ;  /* 0x8000402000057882 */ /* 0x000fe20000000000 */
[----:B------:R-:W-:Y:S01]  /*3310*/  UMOV UR13, 0x40004040 ;  /* 0x40004040000d7882 */ /* 0x000fe20000000000 */
[----:B------:R1:W-:Y:S01]  /*3320*/  UTCHMMA gdesc[UR4], gdesc[UR6], tmem[UR25], tmem[UR14], idesc[UR15], UP0 ;  /* 0x00ff0e06040075ea */ /* 0x0003e20008000019 */
[----:B------:R-:W-:Y:S01]  /*3330*/  UISETP.NE.AND UP0, UPT, UR18, URZ, UPT ;  /* 0x000000ff1200728c */ /* 0x000fe2000bf05270 */
[----:B------:R-:W-:Y:S01]  /*3340*/  UMOV UR11, 0x80004020 ;  /* 0x80004020000b7882 */ /* 0x000fe20000000000 */
[----:B------:R-:W-:Y:S07]  /*3350*/  UMOV UR24, 0x1 ;  /* 0x0000000100187882 */ /* 0x000fee0000000000 */
[----:B------:R3:W-:Y:S01]  /*3360*/  UTCHMMA gdesc[UR10], gdesc[UR12], tmem[UR25], tmem[UR8], idesc[UR9], UPT ;  /* 0x00ff080c0a0075ea */ /* 0x0007e2000b800019 */
[----:B------:R3:W-:Y:S01]  /*3370*/  UTCBAR [UR23], URZ ;  /* 0x000000ff170073e9 */ /* 0x0007e200080000ff */
[----:B-1----:R-:W-:Y:S01]  /*3380*/  UMOV UR7, UR21 ;  /* 0x0000001500077c82 */ /* 0x002fe20008000000 */
[----:B------:R-:W-:Y:S05]  /*3390*/  BRA.U UP0, `(.L_x_52) ;  /* 0xfffffffd000c7547 */ /* 0x000fea000b83ffff */
.L_x_47:
[C---:B------:R-:W-:Y:S01]  /*33a0*/  ISETP.NE.AND P0, PT, R9.reuse, 0x2, PT ;  /* 0x000000020900780c */ /* 0x040fe20003f05270 */
[----:B------:R1:W-:Y:S01]  /*33b0*/  UTCBAR [UR32], URZ ;  /* 0x000000ff200073e9 */ /* 0x0003e200080000ff */
[----:B------:R-:W-:Y:S02]  /*33c0*/  IMAD.MOV.U32 R8, RZ, RZ, R6 ;  /* 0x000000ffff087224 */ /* 0x000fe400078e0006 */
[----:B------:R-:W-:Y:S02]  /*33d0*/  SEL R0, RZ, 0x1, P0 ;  /* 0x00000001ff007807 */ /* 0x000fe40000000000 */
[----:B------:R-:W-:Y:S02]  /*33e0*/  SEL R9, R9, RZ, P0 ;  /* 0x000000ff09097207 */ /* 0x000fe40000000000 */
[----:B------:R-:W-:Y:S01]  /*33f0*/  LOP3.LUT R3, R3, R0, RZ, 0x3c, !PT ;  /* 0x0000000003037212 */ /* 0x000fe200078e3cff */
[----:B------:R-:W-:Y:S06]  /*3400*/  @P1 BRA `(.L_x_53) ;  /* 0xfffffff800701947 */ /* 0x000fec000383ffff */
[----:B------:R-:W4:Y:S01]  /*3410*/  S2UR UR6, SR_CgaCtaId ;  /* 0x00000000000679c3 */ /* 0x000f220000008800 */
[----:B------:R-:W-:Y:S01]  /*3420*/  ELECT P0, URZ, PT ;  /* 0x0000000000ff782f */ /* 0x000fe20003800000 */
[----:B------:R-:W-:Y:S01]  /*3430*/  IMAD.MOV.U32 R0, RZ, RZ, 0x1 ;  /* 0x00000001ff007424 */ /* 0x000fe200078e00ff */
[----:B------:R-:W-:Y:S01]  /*3440*/  UMOV UR4, 0x40 ;  /* 0x0000004000047882 */ /* 0x000fe20000000000 */
[----:B------:R-:W-:-:S04]  /*3450*/  SHF.L.U32 R3, RZ, 0x1f, RZ ;  /* 0x0000001fff037819 */ /* 0x000fc800000006ff */
[----:B------:R-:W-:Y:S01]  /*3460*/  UVIRTCOUNT.DEALLOC.SMPOOL 0x80 ;  /* 0x000000800000784c */ /* 0x000fe20000000000 */
[----:B----4-:R-:W-:-:S09]  /*3470*/  ULEA UR6, UR6, UR4, 0x18 ;  /* 0x0000000406067291 */ /* 0x010fd2000f8ec0ff */
[----:B------:R4:W-:Y:S01]  /*3480*/  @P0 STS.U8 [UR6+0x1c], R0 ;  /* 0x00001c00ff000988 */ /* 0x0009e20008000006 */
[----:B------:R-:W2:Y:S02]  /*3490*/  SYNCS.PHASECHK.TRANS64.TRYWAIT P0, [UR16+0xd0], R3 ;  /* 0x0000d003ff0075a7 */ /* 0x000ea40008001110 */
[----:B--2-4-:R-:W-:Y:S05]  /*34a0*/  @!P0 BRA `(.L_x_54) ;  /* 0x000000bc00d88947 */ /* 0x014fea0003800000 */
.L_x_190:
[----:B------:R-:W-:Y:S01]  /*34b0*/  NOP ;  /* 0x0000000000007918 */ /* 0x000fe20000000000 */
[----:B--2---:R-:W2:Y:S01]  /*34c0*/  LDS R0, [UR6+0x14] ;  /* 0x00001406ff007984 */ /* 0x004ea20008000800 */
[----:B------:R-:W-:Y:S01]  /*34d0*/  ULOP3.LUT UR4, UR26, 0xffff, URZ, 0xc0, !UPT ;  /* 0x0000ffff1a047892 */ /* 0x000fe2000f8ec0ff */
[----:B------:R-:W-:Y:S01]  /*34e0*/  UMOV UR5, 0xffff ;  /* 0x0000ffff00057882 */ /* 0x000fe20000000000 */
[----:B------:R-:W-:Y:S02]  /*34f0*/  UMOV UR7, 0x1 ;  /* 0x0000000100077882 */ /* 0x000fe40000000000 */
[----:B------:R-:W-:-:S04]  /*3500*/  USHF.R.U32.HI UR4, URZ, 0x5, UR4 ;  /* 0x00000005ff047899 */ /* 0x000fc80008011604 */
[----:B------:R-:W-:Y:S02]  /*3510*/  USHF.L.U32 UR5, UR5, UR4, URZ ;  /* 0x0000000405057299 */ /* 0x000fe400080006ff */
[----:B------:R-:W-:-:S04]  /*3520*/  USHF.L.U32 UR4, UR7, UR4, URZ ;  /* 0x0000000407047299 */ /* 0x000fc800080006ff */
[----:B--2---:R-:W-:-:S04]  /*3530*/  LOP3.LUT R0, R0, UR5, RZ, 0xc0, !PT ;  /* 0x0000000500007c12 */ /* 0x004fc8000f8ec0ff */
[----:B------:R-:W-:-:S13]  /*3540*/  ISETP.NE.AND P0, PT, R0, UR5, PT ;  /* 0x0000000500007c0c */ /* 0x000fda000bf05270 */
[----:B------:R-:W-:Y:S05]  /*3550*/  @P0 BRA `(.L_x_55) ;  /* 0x0000000000580947 */ /* 0x000fea0003800000 */
[----:B------:R-:W2:Y:S02]  /*3560*/  LDS R0, [UR6+0x18] ;  /* 0x00001806ff007984 */ /* 0x000ea40008000800 */
[----:B--2---:R-:W-:-:S04]  /*3570*/  LOP3.LUT R0, R0, UR4, RZ, 0xc0, !PT ;  /* 0x0000000400007c12 */ /* 0x004fc8000f8ec0ff */
[----:B------:R-:W-:-:S13]  /*3580*/  ISETP.NE.AND P0, PT, R0, UR4, PT ;  /* 0x0000000400007c0c */ /* 0x000fda000bf05270 */
[----:B------:R-:W-:Y:S05]  /*3590*/  @P0 BRA `(.L_x_56) ;  /* 0x00000000003c0947 */ /* 0x000fea0003800000 */
[----:B------:R-:W2:Y:S01]  /*35a0*/  S2R R2, SR_LANEID ;  /* 0x0000000000027919 */ /* 0x000ea20000000000 */
[----:B------:R-:W-:Y:S01]  /*35b0*/  ULOP3.LUT UR5, URZ, UR5, URZ, 0x33, !UPT ;  /* 0x00000005ff057292 */ /* 0x000fe2000f8e33ff */
[----:B------:R-:W-:Y:S01]  /*35c0*/  LOP3.LUT R4, RZ, UR4, RZ, 0x33, !PT ;  /* 0x00000004ff047c12 */ /* 0x000fe2000f8e33ff */
[----:B------:R-:W-:Y:S02]  /*35d0*/  VOTEU.ANY UR4, UPT, PT ;  /* 0x0000000000047886 */ /* 0x000fe400038e0100 */
[----:B------:R-:W-:Y:S01]  /*35e0*/  UFLO.U32 UR4, UR4 ;  /* 0x00000004000472bd */ /* 0x000fe200080e0000 */
[----:B------:R-:W4:Y:S01]  /*35f0*/  REDUX UR7, R4 ;  /* 0x00000000040773c4 */ /* 0x000f220000000000 */
[----:B------:R-:W-:-:S06]  /*3600*/  IMAD.U32 R0, RZ, RZ, UR5 ;  /* 0x00000005ff007e24 */ /* 0x000fcc000f8e00ff */
[----:B------:R1:W-:Y:S01]  /*3610*/  UTCATOMSWS.AND URZ, UR5 ;  /* 0x0000000500ff79e3 */ /* 0x0003e20008000000 */
[----:B---3--:R-:W3:Y:S01]  /*3620*/  REDUX UR8, R0 ;  /* 0x00000000000873c4 */ /* 0x008ee20000000000 */
[----:B--2---:R-:W-:Y:S01]  /*3630*/  ISETP.EQ.U32.AND P0, PT, R2, UR4, PT ;  /* 0x0000000402007c0c */ /* 0x004fe2000bf02070 */
[----:B----4-:R-:W-:Y:S01]  /*3640*/  IMAD.U32 R2, RZ, RZ, UR7 ;  /* 0x00000007ff027e24 */ /* 0x010fe2000f8e00ff */
[----:B---3--:R-:W-:-:S11]  /*3650*/  MOV R3, UR8 ;  /* 0x0000000800037c02 */ /* 0x008fd60008000f00 */
[----:B------:R1:W-:Y:S04]  /*3660*/  @P0 ATOMS.AND RZ, [UR6+0x14], R3 ;  /* 0x00001403ffff098c */ /* 0x0003e8000a800006 */
[----:B------:R1:W-:Y:S01]  /*3670*/  @P0 ATOMS.AND RZ, [UR6+0x18], R2 ;  /* 0x00001802ffff098c */ /* 0x0003e2000a800006 */
[----:B------:R-:W-:Y:S05]  /*3680*/  BRA `(.L_x_57) ;  /* 0x0000000000147947 */ /* 0x000fea0003800000 */
.L_x_56:
[----:B------:R-:W-:Y:S02]  /*3690*/  MOV R2, 0x36b0 ;  /* 0x000036b000027802 */ /* 0x000fe40000000f00 */
[----:B-1-3-5:R-:W-:Y:S05]  /*36a0*/  CALL.REL.NOINC `($__internal_0_$__cuda_sm10x_tcgen05_guardrail_trap_col_being_dealloced_not_returned_by_alloc) ;  /* 0x000000c400587944 */ /* 0x02afea0003c00000 */
[----:B------:R-:W-:Y:S05]  /*36b0*/  BRA `(.L_x_57) ;  /* 0x0000000000087947 */ /* 0x000fea0003800000 */
.L_x_55:
[----:B------:R-:W-:Y:S02]  /*36c0*/  MOV R2, 0x36e0 ;  /* 0x000036e000027802 */ /* 0x000fe40000000f00 */
[----:B-1-3-5:R-:W-:Y:S05]  /*36d0*/  CALL.REL.NOINC `($__internal_2_$__cuda_sm10x_tcgen05_guardrail_trap_unallocated_columns_being_dealloced) ;  /* 0x000000c400647944 */ /* 0x02afea0003c00000 */
.L_x_57:
[----:B------:R-:W-:Y:S01]  /*36e0*/  NOP ;  /* 0x0000000000007918 */ /* 0x000fe20000000000 */
[----:B-1----:R-:W-:Y:S05]  /*36f0*/  EXIT ;  /* 0x000000000000794d */ /* 0x002fea0003800000 */
.L_x_41:
[----:B------:R-:W-:-:S09]  /*3700*/  UISETP.NE.OR UP0, UPT, UR24, 0x3, !UP3 ;  /* 0x000000031800788c */ /* 0x000fd2000df05670 */
[----:B------:R-:W-:Y:S05]  /*3710*/  BRA.U UP0, `(.L_x_58) ;  /* 0x00000029004c7547 */ /* 0x000fea000b800000 */
[----:B------:R-:W1:Y:S01]  /*3720*/  LDCU.64 UR4, c[0x0][0xa88] ;  /* 0x00015100ff0477ac */ /* 0x000e620008000a00 */
[----:B------:R-:W2:Y:S01]  /*3730*/  LDC.64 R12, c[0x0][0x348] ;  /* 0x0000d200ff0c7b82 */ /* 0x000ea20000000a00 */
[----:B------:R-:W-:Y:S01]  /*3740*/  R2UR UR54, R73 ;  /* 0x00000000493672ca */ /* 0x000fe200000e0000 */
[----:B------:R-:W-:Y:S01]  /*3750*/  HFMA2 R9, -RZ, RZ, 0, 0 ;  /* 0x00000000ff097431 */ /* 0x000fe200000001ff */
[----:B------:R-:W3:Y:S01]  /*3760*/  LDCU UR45, c[0x0][0x370] ;  /* 0x00006e00ff2d77ac */ /* 0x000ee20008000800 */
[----:B------:R-:W-:Y:S01]  /*3770*/  R2UR UR52, R78 ;  /* 0x000000004e3472ca */ /* 0x000fe200000e0000 */
[----:B------:R-:W-:Y:S01]  /*3780*/  IMAD.MOV.U32 R11, RZ, RZ, 0x1 ;  /* 0x00000001ff0b7424 */ /* 0x000fe200078e00ff */
[----:B------:R-:W3:Y:S01]  /*3790*/  LDCU.128 UR48, c[0x0][0xd10] ;  /* 0x0001a200ff3077ac */ /* 0x000ee20008000c00 */
[----:B------:R-:W-:Y:S02]  /*37a0*/  IMAD.MOV.U32 R10, RZ, RZ, RZ ;  /* 0x000000ffff0a7224 */ /* 0x000fe400078e00ff */
[----:B------:R-:W-:Y:S01]  /*37b0*/  IMAD.MOV.U32 R3, RZ, RZ, 0x4000 ;  /* 0x00004000ff037424 */ /* 0x000fe200078e00ff */
[----:B------:R-:W4:Y:S01]  /*37c0*/  LDCU UR41, c[0x0][0x374] ;  /* 0x00006e80ff2977ac */ /* 0x000f220008000800 */
[----:B------:R-:W4:Y:S01]  /*37d0*/  LDCU.64 UR42, c[0x0][0xa90] ;  /* 0x00015200ff2a77ac */ /* 0x000f220008000a00 */
[----:B-1----:R-:W-:Y:S01]  /*37e0*/  UISETP.NE.U32.AND UP0, UPT, UR4, URZ, UPT ;  /* 0x000000ff0400728c */ /* 0x002fe2000bf05070 */
[----:B------:R-:W1:Y:S01]  /*37f0*/  LDCU UR15, c[0x0][0xd0c] ;  /* 0x0001a180ff0f77ac */ /* 0x000e620008000800 */
[----:B------:R-:W1:Y:S01]  /*3800*/  LDCU UR55, c[0x0][0xd20] ;  /* 0x0001a400ff3777ac */ /* 0x000e620008000800 */
[----:B------:R-:W1:Y:S01]  /*3810*/  LDCU UR4, c[0x0][0xd30] ;  /* 0x0001a600ff0477ac */ /* 0x000e620008000800 */
[----:B------:R-:W-:-:S02]  /*3820*/  UISETP.NE.AND.EX UP6, UPT, UR5, URZ, UPT, UP0 ;  /* 0x000000ff0500728c */ /* 0x000fc4000bfc5300 */
[----:B------:R-:W-:Y:S02]  /*3830*/  UISETP.NE.AND UP0, UPT, UR24, 0x2, UPT ;  /* 0x000000021800788c */ /* 0x000fe4000bf05270 */
[----:B---3--:R-:W-:Y:S02]  /*3840*/  UIMAD.WIDE.U32 UR8, UR45, UR48, URZ ;  /* 0x000000302d0872a5 */ /* 0x008fe4000f8e00ff */
[----:B----4-:R-:W-:Y:S02]  /*3850*/  UIMAD.WIDE.U32 UR6, UR41, UR51, URZ ;  /* 0x00000033290672a5 */ /* 0x010fe4000f8e00ff */
[----:B------:R-:W-:Y:S02]  /*3860*/  USEL UR53, URZ, 0x1, UP0 ;  /* 0x00000001ff357887 */ /* 0x000fe40008000000 */
[----:B------:R-:W-:Y:S01]  /*3870*/  UISETP.NE.U32.AND UP0, UPT, UR42, URZ, UPT ;  /* 0x000000ff2a00728c */ /* 0x000fe2000bf05070 */
[----:B------:R-:W-:Y:S01]  /*3880*/  UMOV UR32, 0x400 ;  /* 0x0000040000207882 */ /* 0x000fe20000000000 */
[----:B------:R-:W-:Y:S01]  /*3890*/  UMOV UR5, UR9 ;  /* 0x0000000900057c82 */ /* 0x000fe20008000000 */
[----:B------:R-:W-:Y:S01]  /*38a0*/  UMOV UR6, UR7 ;  /* 0x0000000700067c82 */ /* 0x000fe20008000000 */
[----:B------:R-:W-:-:S02]  /*38b0*/  UISETP.GE.AND UP4, UPT, UR44, 0x1, UPT ;  /* 0x000000012c00788c */ /* 0x000fc4000bf86270 */
[----:B------:R-:W-:Y:S02]  /*38c0*/  UISETP.NE.AND UP3, UPT, UR44, 0x1, UPT ;  /* 0x000000012c00788c */ /* 0x000fe4000bf65270 */
[----:B------:R-:W-:Y:S01]  /*38d0*/  UISETP.NE.AND.EX UP5, UPT, UR43, URZ, UPT, UP0 ;  /* 0x000000ff2b00728c */ /* 0x000fe2000bfa5300 */
[----:B------:R-:W-:Y:S01]  /*38e0*/  UMOV UR29, URZ ;  /* 0x000000ff001d7c82 */ /* 0x000fe20008000000 */
[----:B------:R-:W-:Y:S01]  /*38f0*/  UMOV UR35, URZ ;  /* 0x000000ff00237c82 */ /* 0x000fe20008000000 */
[----:B------:R-:W-:Y:S01]  /*3900*/  UPLOP3.LUT UP1, UPT, UPT, UPT, UPT, 0x40, 0x4 ;  /* 0x000000000004789c */ /* 0x000fe20003f2e870 */
[----:B------:R-:W3:Y:S01]  /*3910*/  LDCU.64 UR22, c[0x0][0xd28] ;  /* 0x0001a500ff1677ac */ /* 0x000ee20008000a00 */
[----:B------:R-:W-:Y:S02]  /*3920*/  ULEA UR32, UR37, UR32, 0x18 ;  /* 0x0000002025207291 */ /* 0x000fe4000f8ec0ff */
[----:B-1----:R-:W-:Y:S02]  /*3930*/  UISETP.NE.AND UP3, UPT, UR15, 0x1, UPT ;  /* 0x000000010f00788c */ /* 0x002fe4000bf65270 */
[----:B------:R-:W-:-:S02]  /*3940*/  USHF.R.U32.HI UR47, URZ, UR49, UR5 ;  /* 0x00000031ff2f7299 */ /* 0x000fc40008011605 */
[----:B------:R-:W-:Y:S02]  /*3950*/  USHF.R.U32.HI UR46, URZ, UR55, UR6 ;  /* 0x00000037ff2e7299 */ /* 0x000fe40008011606 */
[----:B------:R-:W-:Y:S02]  /*3960*/  UISETP.NE.AND UP0, UPT, UR50, 0x1, UPT ;  /* 0x000000013200788c */ /* 0x000fe4000bf05270 */
[----:B--2---:R-:W-:-:S11]  /*3970*/  UISETP.NE.AND UP4, UPT, UR4, 0x1, UPT ;  /* 0x000000010400788c */ /* 0x004fd6000bf85270 */
.L_x_73:
[C---:B------:R-:W-:Y:S02]  /*3980*/  LEA R8, R10.reuse, UR32, 0x3 ;  /* 0x000000200a087c11 */ /* 0x040fe4000f8e18ff */
[----:B------:R-:W-:Y:S02]  /*3990*/  SHF.L.U32 R5, R9, 0x1f, RZ ;  /* 0x0000001f09057819 */ /* 0x000fe400000006ff */
[----:B------:R-:W-:Y:S02]  /*39a0*/  LEA R6, R10, UR32, 0x4 ;  /* 0x000000200a067c11 */ /* 0x000fe4000f8e20ff */
[----:B------:R-:W1:Y:S02]  /*39b0*/  SYNCS.PHASECHK.TRANS64.TRYWAIT P0, [R8+URZ+0x80], R5 ;  /* 0x00008005080075a7 */ /* 0x000e6400080011ff */
[----:B-12---:R-:W-:Y:S05]  /*39c0*/  @!P0 BRA `(.L_x_59) ;  /* 0x000000b800a88947 */ /* 0x006fea0003800000 */
.L_x_191:
[----:B-1----:R-:W1:Y:S01]  /*39d0*/  LDS.128 R4, [R6+0xe0] ;  /* 0x0000e00006047984 */ /* 0x002e620000000c00 */
[----:B------:R-:W-:Y:S01]  /*39e0*/  UISETP.GE.AND UP0, UPT, UR44, 0x1, UPT ;  /* 0x000000012c00788c */ /* 0x000fe2000bf06270 */
[----:B------:R-:W-:Y:S01]  /*39f0*/  @!PT LDS RZ, [RZ] ;  /* 0x00000000fffff984 */ /* 0x000fe20000000800 */
[----:B------:R-:W-:Y:S01]  /*3a00*/  @!PT LDS RZ, [RZ] ;  /* 0x00000000fffff984 */ /* 0x000fe20000000800 */
[----:B------:R-:W-:Y:S01]  /*3a10*/  @!PT LDS RZ, [RZ] ;  /* 0x00000000fffff984 */ /* 0x000fe20000000800 */
[----:B------:R-:W-:Y:S01]  /*3a20*/  @!PT LDS RZ, [RZ] ;  /* 0x00000000fffff984 */ /* 0x000fe20000000800 */
[----:B------:R2:W-:Y:S06]  /*3a30*/  MEMBAR.ALL.CTA ;  /* 0x0000000000007992 */ /* 0x0005ec0000008000 */
[----:B--2---:R-:W2:Y:S01]  /*3a40*/  FENCE.VIEW.ASYNC.S ;  /* 0x00000000000073c6 */ /* 0x004ea20000000000 */
[----:B-1----:R-:W-:Y:S11]  /*3a50*/  LOP3.LUT P0, RZ, R6, 0x1, RZ, 0xc0, !PT ;  /* 0x0000000106ff7812 */ /* 0x002ff6000780c0ff */
[----:B------:R-:W-:Y:S02]  /*3a60*/  @!UPT UIADD3 URZ, UPT, UPT, URZ, URZ, URZ ;  /* 0x000000fffffff290 */ /* 0x000fe4000fffe0ff */
[----:B--2---:R-:W-:Y:S01]  /*3a70*/  VOTEU.ANY UP3, P0 ;  /* 0x0000000000ff7886 */ /* 0x004fe20000060100 */
[----:B------:R-:W-:Y:S11]  /*3a80*/  PLOP3.LUT P0, PT, PT, PT, UP3, 0x80, 0x8 ;  /* 0x000000000008781c */ /* 0x000ff60003f0f038 */
[----:B------:R-:W-:Y:S02]  /*3a90*/  @!UPT UIADD3 URZ, UPT, UPT, URZ, URZ, URZ ;  /* 0x000000fffffff290 */ /* 0x000fe4000fffe0ff */
[----:B------:R-:W-:Y:S02]  /*3aa0*/  @P0 SHF.R.U32.HI R0, RZ, 0x10, R5 ;  /* 0x00000010ff000819 */ /* 0x000fe40000011605 */
[----:B------:R-:W-:Y:S02]  /*3ab0*/  @P0 MOV R2, R4 ;  /* 0x0000000400020202 */ /* 0x000fe40000000f00 */
[----:B------:R-:W-:Y:S01]  /*3ac0*/  @P0 R2UR UR4, R0 ;  /* 0x00000000000402ca */ /* 0x000fe200000e0000 */
[----:B------:R-:W-:Y:S01]  /*3ad0*/  VIADD R0, R8, 0x90 ;  /* 0x0000009008007836 */ /* 0x000fe20000000000 */
[----:B------:R-:W-:Y:S02]  /*3ae0*/  @P0 LOP3.LUT R4, R5, 0xffff, RZ, 0xc0, !PT ;  /* 0x0000ffff05040812 */ /* 0x000fe400078ec0ff */
[----:B------:R-:W-:Y:S02]  /*3af0*/  @P0 R2UR UR6, R2 ;  /* 0x00000000020602ca */ /* 0x000fe400000e0000 */
[----:B------:R-:W-:Y:S02]  /*3b00*/  PRMT R0, RZ, 0x654, R0 ;  /* 0x00000654ff007816 */ /* 0x000fe40000000000 */
[----:B------:R-:W-:Y:S02]  /*3b10*/  @P0 R2UR UR5, R4 ;  /* 0x00000000040502ca */ /* 0x000fe400000e0000 */
[----:B------:R1:W-:Y:S03]  /*3b20*/  SYNCS.ARRIVE.TRANS64.RED.A1T0 RZ, [R0+URZ], RZ ;  /* 0x000000ff00ff79a7 */ /* 0x0003e600081004ff */
[----:B------:R-:W-:Y:S04]  /*3b30*/  @UP3 UMOV UR40, UR4 ;  /* 0x0000000400283c82 */ /* 0x000fe80008000000 */
[----:B------:R-:W-:Y:S04]  /*3b40*/  @UP3 UMOV UR14, UR6 ;  /* 0x00000006000e3c82 */ /* 0x000fe80008000000 */
[----:B------:R-:W-:Y:S01]  /*3b50*/  @UP3 UMOV UR13, UR5 ;  /* 0x00000005000d3c82 */ /* 0x000fe20008000000 */
[----:B------:R-:W-:Y:S05]  /*3b60*/  BRA.U !UP0, `(.L_x_60) ;  /* 0x0000000108c07547 */ /* 0x000fea000b800000 */
[----:B------:R-:W-:Y:S02]  /*3b70*/  UIMAD.WIDE.U32 UR8, UR13, UR51, URZ ;  /* 0x000000330d0872a5 */ /* 0x000fe4000f8e00ff */
[----:B------:R-:W-:Y:S02]  /*3b80*/  UP2UR UR10, UPR, URZ, 0x4 ;  /* 0x00000004ff0a7883 */ /* 0x000fe40008000000 */
[----:B------:R-:W-:Y:S02]  /*3b90*/  UISETP.NE.AND UP2, UPT, UR50, 0x1, UPT ;  /* 0x000000013200788c */ /* 0x000fe4000bf45270 */
[----:B------:R-:W-:Y:S02]  /*3ba0*/  UIMAD.WIDE.U32 UR16, UR14, UR48, URZ ;  /* 0x000000300e1072a5 */ /* 0x000fe4000f8e00ff */
[----:B------:R-:W-:Y:S02]  /*3bb0*/  USEL UR4, UR41, UR46, !UP2 ;  /* 0x0000002e29047287 */ /* 0x000fe4000d000000 */
[----:B------:R-:W-:Y:S02]  /*3bc0*/  UISETP.NE.AND UP0, UPT, UR15, 0x1, UPT ;  /* 0x000000010f00788c */ /* 0x000fe4000bf05270 */
[----:B------:R-:W-:Y:S02]  /*3bd0*/  UP2UR UR24, UPR, URZ, 0x2 ;  /* 0x00000002ff187883 */ /* 0x000fe40008000000 */
[----:B------:R-:W-:Y:S02]  /*3be0*/  UISETP.NE.AND UP1, UPT, UR44, 0x1, UPT ;  /* 0x000000012c00788c */ /* 0x000fe4000bf25270 */
[----:B---3--:R-:W-:Y:S02]  /*3bf0*/  UIMAD.WIDE.U32 UR18, UR4, UR22, URZ ;  /* 0x00000016041272a5 */ /* 0x008fe4000f8e00ff */
[----:B------:R-:W-:Y:S01]  /*3c00*/  USEL UR7, UR45, UR47, !UP0 ;  /* 0x0000002f2d077287 */ /* 0x000fe2000c000000 */
[----:B------:R-:W-:Y:S02]  /*3c10*/  UMOV UR5, UR9 ;  /* 0x0000000900057c82 */ /* 0x000fe40008000000 */
[----:B------:R-:W-:Y:S02]  /*3c20*/  USHF.R.U32.HI UR6, URZ, UR55, UR5 ;  /* 0x00000037ff067299 */ /* 0x000fe40008011605 */
[----:B------:R-:W-:Y:S02]  /*3c30*/  UIMAD.WIDE.U32 UR20, UR7, UR22, URZ ;  /* 0x00000016071472a5 */ /* 0x000fe4000f8e00ff */
[----:B------:R-:W-:Y:S02]  /*3c40*/  USEL UR6, UR13, UR6, !UP2 ;  /* 0x000000060d067287 */ /* 0x000fe4000d000000 */
[----:B------:R-:W-:Y:S01]  /*3c50*/  UISETP.NE.AND UP2, UPT, UR10, URZ, UPT ;  /* 0x000000ff0a00728c */ /* 0x000fe2000bf45270 */
[----:B------:R-:W-:Y:S01]  /*3c60*/  UMOV UR5, UR17 ;  /* 0x0000001100057c82 */ /* 0x000fe20008000000 */
[----:B------:R-:W-:Y:S02]  /*3c70*/  UIMAD.WIDE.U32 UR16, UR6, UR22, URZ ;  /* 0x00000016061072a5 */ /* 0x000fe4000f8e00ff */
[----:B------:R-:W-:Y:S03]  /*3c80*/  USHF.R.U32.HI UR8, URZ, UR49, UR5 ;  /* 0x00000031ff087299 */ /* 0x000fe60008011605 */
[----:B------:R-:W-:Y:S02]  /*3c90*/  UMOV UR5, UR19 ;  /* 0x0000001300057c82 */ /* 0x000fe40008000000 */
[----:B------:R-:W-:Y:S03]  /*3ca0*/  @UP1 USHF.R.U32.HI UR4, URZ, UR23, UR5 ;  /* 0x00000017ff041299 */ /* 0x000fe60008011605 */
[----:B------:R-:W-:Y:S01]  /*3cb0*/  UMOV UR5, UR21 ;  /* 0x0000001500057c82 */ /* 0x000fe20008000000 */
[----:B------:R-:W-:Y:S02]  /*3cc0*/  UIMAD UR4, UR44, UR4, URZ ;  /* 0x000000042c0472a4 */ /* 0x000fe4000f8e02ff */
[----:B------:R-:W-:Y:S02]  /*3cd0*/  @UP1 USHF.R.U32.HI UR7, URZ, UR23, UR5 ;  /* 0x00000017ff071299 */ /* 0x000fe40008011605 */
[----:B------:R-:W-:Y:S02]  /*3ce0*/  USEL UR5, UR14, UR8, !UP0 ;  /* 0x000000080e057287 */ /* 0x000fe4000c000000 */
[----:B------:R-:W-:Y:S02]  /*3cf0*/  UIMAD UR8, UR44, UR7, URZ ;  /* 0x000000072c0872a4 */ /* 0x000fe4000f8e02ff */
[----:B------:R-:W-:Y:S03]  /*3d00*/  UISETP.GE.AND UP0, UPT, UR6, UR4, UPT ;  /* 0x000000040600728c */ /* 0x000fe6000bf06270 */
[----:B------:R-:W-:Y:S01]  /*3d10*/  UMOV UR4, UR17 ;  /* 0x0000001100047c82 */ /* 0x000fe20008000000 */
[----:B------:R-:W-:Y:S02]  /*3d20*/  UISETP.GE.OR UP0, UPT, UR5, UR8, UP0 ;  /* 0x000000080500728c */ /* 0x000fe40008706670 */
[----:B------:R-:W-:Y:S02]  /*3d30*/  USHF.R.U32.HI UR4, URZ, UR23, UR4 ;  /* 0x00000017ff047299 */ /* 0x000fe40008011604 */
[----:B------:R-:W-:Y:S02]  /*3d40*/  UIMAD.WIDE.U32 UR8, UR5, UR22, URZ ;  /* 0x00000016050872a5 */ /* 0x000fe4000f8e00ff */
[----:B------:R-:W-:Y:S04]  /*3d50*/  USEL UR10, UR6, UR4, !UP1 ;  /* 0x00000004060a7287 */ /* 0x000fe8000c800000 */
[----:B------:R-:W-:Y:S01]  /*3d60*/  UIADD3 UR12, UPT, UPT, -UR10, URZ, URZ ;  /* 0x000000ff0a0c7290 */ /* 0x000fe2000fffe1ff */
[----:B------:R-:W-:Y:S02]  /*3d70*/  @!UP0 UMOV UR4, UR9 ;  /* 0x0000000900048c82 */ /* 0x000fe40008000000 */
[----:B------:R-:W-:Y:S02]  /*3d80*/  @!UP0 USHF.R.U32.HI UR4, URZ, UR23, UR4 ;  /* 0x00000017ff048299 */ /* 0x000fe40008011604 */
[----:B------:R-:W-:Y:S02]  /*3d90*/  UIMAD UR8, UR44, UR12, UR6 ;  /* 0x0000000c2c0872a4 */ /* 0x000fe4000f8e0206 */
[----:B------:R-:W-:Y:S02]  /*3da0*/  @!UP0 USEL UR4, UR5, UR4, !UP1 ;  /* 0x0000000405048287 */ /* 0x000fe4000c800000 */
[----:B------:R-:W-:Y:S02]  /*3db0*/  UISETP.NE.AND UP1, UPT, UR24, URZ, UPT ;  /* 0x000000ff1800728c */ /* 0x000fe4000bf25270 */
[----:B------:R-:W-:Y:S02]  /*3dc0*/  @!UP0 UIMAD UR7, UR7, UR8, UR4 ;  /* 0x00000008070782a4 */ /* 0x000fe4000f8e0204 */
[----:B------:R-:W-:Y:S02]  /*3dd0*/  @!UP0 UIADD3 UR9, UPT, UPT, UR10, -UR4, URZ ;  /* 0x800000040a098290 */ /* 0x000fe4000fffe0ff */
[----:B------:R-:W-:Y:S02]  /*3de0*/  UIADD3 UR8, UPT, UPT, -UR6, URZ, URZ ;  /* 0x000000ff06087290 */ /* 0x000fe4000fffe1ff */
[----:B------:R-:W-:Y:S02]  /*3df0*/  UIADD3 UR4, UPT, UPT, -UR5, URZ, URZ ;  /* 0x000000ff05047290 */ /* 0x000fe4000fffe1ff */
[----:B------:R-:W-:Y:S03]  /*3e00*/  @!UP0 UIMAD UR6, UR9, UR44, UR5 ;  /* 0x0000002c090682a4 */ /* 0x000fe6000f8e0205 */
[----:B------:R-:W-:Y:S01]  /*3e10*/  @!UP0 UMOV UR5, UR7 ;  /* 0x0000000700058c82 */ /* 0x000fe20008000000 */
[----:B------:R-:W-:Y:S02]  /*3e20*/  UIMAD UR7, UR15, UR4, UR14 ;  /* 0x000000040f0772a4 */ /* 0x000fe4000f8e020e */
[----:B------:R-:W-:Y:S02]  /*3e30*/  UIMAD UR4, UR50, UR8, UR13 ;  /* 0x00000008320472a4 */ /* 0x000fe4000f8e020d */
[----:B------:R-:W-:Y:S02]  /*3e40*/  UIMAD UR14, UR5, UR15, UR7 ;  /* 0x0000000f050e72a4 */ /* 0x000fe4000f8e0207 */
[----:B------:R-:W-:Y:S11]  /*3e50*/  UIMAD UR13, UR6, UR50, UR4 ;  /* 0x00000032060d72a4 */ /* 0x000ff6000f8e0204 */
[----:B------:R-:W-:Y:S01]  /*3e60*/  @!UPT UIADD3 URZ, UPT, UPT, URZ, URZ, URZ ;  /* 0x000000fffffff290 */ /* 0x000fe2000fffe0ff */
.L_x_60:
[----:B------:R-:W2:Y:S01]  /*3e70*/  @!UP4 LDCU.128 UR16, c[0x0][0xd10] ;  /* 0x0001a200ff10c7ac */ /* 0x000ea20008000c00 */
[----:B------:R-:W-:Y:S04]  /*3e80*/  ISETP.NE.U32.AND P1, PT, RZ, UR42, PT ;  /* 0x0000002aff007c0c */ /* 0x000fe8000bf25070 */
[----:B------:R-:W-:Y:S01]  /*3e90*/  ISETP.NE.AND.EX P1, PT, RZ, UR43, PT, P1 ;  /* 0x0000002bff007c0c */ /* 0x000fe2000bf25310 */
[----:B------:R-:W4:Y:S01]  /*3ea0*/  @!UP4 LDCU UR5, c[0x0][0xd0c] ;  /* 0x0001a180ff05c7ac */ /* 0x000f220008000800 */
[----:B------:R-:W-:Y:S02]  /*3eb0*/  USHF.L.U32 UR33, UR25, 0x8, URZ ;  /* 0x0000000819217899 */ /* 0x000fe400080006ff */
[----:B------:R-:W-:Y:S02]  /*3ec0*/  USHF.L.U32 UR26, UR11, 0x7, URZ ;  /* 0x000000070b1a7899 */ /* 0x000fe400080006ff */
[----:B--2---:R-:W-:Y:S07]  /*3ed0*/  UIMAD.WIDE.U32 UR6, UR14, UR16, URZ ;  /* 0x000000100e0672a5 */ /* 0x004fee000f8e00ff */
[----:B------:R-:W-:Y:S01]  /*3ee0*/  @!UP4 UMOV UR4, UR7 ;  /* 0x000000070004cc82 */ /* 0x000fe20008000000 */
[----:B----4-:R-:W-:Y:S02]  /*3ef0*/  @!UP4 UISETP.NE.AND UP0, UPT, UR5, 0x1, UPT ;  /* 0x000000010500c88c */ /* 0x010fe4000bf05270 */
[----:B------:R-:W-:Y:S02]  /*3f00*/  @!UP4 USHF.R.U32.HI UR4, URZ, UR17, UR4 ;  /* 0x00000011ff04c299 */ /* 0x000fe40008011604 */
[----:B------:R-:W-:Y:S02]  /*3f10*/  UIMAD.WIDE.U32 UR6, UR13, UR19, URZ ;  /* 0x000000130d0672a5 */ /* 0x000fe4000f8e00ff */
[----:B------:R-:W-:Y:S02]  /*3f20*/  @!UP4 USEL UR8, UR14, UR4, !UP0 ;  /* 0x000000040e08c287 */ /* 0x000fe4000c000000 */
[----:B------:R-:W-:Y:S03]  /*3f30*/  @!UP4 UISETP.NE.AND UP0, UPT, UR18, 0x1, UPT ;  /* 0x000000011200c88c */ /* 0x000fe6000bf05270 */
[----:B------:R-:W-:Y:S02]  /*3f40*/  @!UP4 UMOV UR6, UR7 ;  /* 0x000000070006cc82 */ /* 0x000fe40008000000 */
[----:B------:R-:W2:Y:S02]  /*3f50*/  @!UP4 LDCU UR4, c[0x0][0xd20] ;  /* 0x0001a400ff04c7ac */ /* 0x000ea40008000800 */
[----:B--2---:R-:W-:Y:S04]  /*3f60*/  @!UP4 USHF.R.U32.HI UR6, URZ, UR4, UR6 ;  /* 0x00000004ff06c299 */ /* 0x004fe80008011606 */
[----:B------:R-:W-:Y:S04]  /*3f70*/  @!UP4 USEL UR6, UR13, UR6, !UP0 ;  /* 0x000000060d06c287 */ /* 0x000fe8000c000000 */
[----:B------:R-:W-:Y:S02]  /*3f80*/  @!UP4 UIADD3 UR4, UPT, UPT, -UR8, UR6, URZ ;  /* 0x000000060804c290 */ /* 0x000fe4000fffe1ff */
[----:B------:R-:W-:Y:S02]  /*3f90*/  @!UP4 UIADD3 UR6, UPT, UPT, UR8, -UR6, URZ ;  /* 0x800000060806c290 */ /* 0x000fe4000fffe0ff */
[----:B------:R-:W-:Y:S02]  /*3fa0*/  @!UP4 UIMAD UR14, UR4, UR5, UR14 ;  /* 0x00000005040ec2a4 */ /* 0x000fe4000f8e020e */
[----:B------:R-:W-:Y:S01]  /*3fb0*/  @!UP4 UIMAD UR13, UR6, UR18, UR13 ;  /* 0x00000012060dc2a4 */ /* 0x000fe2000f8e020d */
[----:B------:R-:W-:Y:S11]  /*3fc0*/  BRA.U UP1, `(.L_x_61) ;  /* 0x0000000101107547 */ /* 0x000ff6000b800000 */
[----:B-1----:R-:W-:Y:S04]  /*3fd0*/  MOV R0, UR53 ;  /* 0x0000003500007c02 */ /* 0x002fe80008000f00 */
[----:B------:R-:W-:Y:S04]  /*3fe0*/  SHF.L.U32 R5, R0, 0x1f, RZ ;  /* 0x0000001f00057819 */ /* 0x000fe800000006ff */
[----:B------:R-:W1:Y:S02]  /*3ff0*/  SYNCS.PHASECHK.TRANS64.TRYWAIT P0, [UR32+0x78], R5 ;  /* 0x00007805ff0075a7 */ /* 0x000e640008001120 */
[----:B-1----:R-:W-:Y:S05]  /*4000*/  @!P0 BRA `(.L_x_62) ;  /* 0x000000b4002c8947 */ /* 0x002fea0003800000 */
.L_x_61:
[----:B------:R-:W-:Y:S05]  /*4010*/  BRA.U !UP5, `(.L_x_63) ;  /* 0x000000010d387547 */ /* 0x000fea000b800000 */
[----:B------:R-:W-:Y:S01]  /*4020*/  UPLOP3.LUT UP2, UPT, UPT, UPT, UP6, 0x80, 0x8 ;  /* 0x000000000008789c */ /* 0x000fe20003f4f060 */
[----:B-1----:R-:W-:Y:S01]  /*4030*/  HFMA2 R0, -RZ, RZ, 0, 5.9604644775390625e-08 ;  /* 0x00000001ff007431 */ /* 0x002fe200000001ff */
[----:B------:R-:W1:Y:S01]  /*4040*/  LDCU.64 UR8, c[0x0][0x358] ;  /* 0x00006b00ff0877ac */ /* 0x000e620008000a00 */
[----:B------:R-:W-:Y:S03]  /*4050*/  IMAD.MOV.U32 R79, RZ, RZ, 0x1 ;  /* 0x00000001ff4f7424 */ /* 0x000fe600078e00ff */
[----:B------:R-:W-:Y:S05]  /*4060*/  PLOP3.LUT P0, PT, PT, PT, UP2, 0x80, 0x8 ;  /* 0x000000000008781c */ /* 0x000fea0003f0f028 */
[----:B------:R-:W2:Y:S01]  /*4070*/  @UP2 LDCU.64 UR4, c[0x0][0xa88] ;  /* 0x00015100ff0427ac */ /* 0x000ea20008000a00 */
[----:B------:R-:W-:Y:S07]  /*4080*/  @UP2 UIMAD UR6, UR36, UR42, URZ ;  /* 0x0000002a240622a4 */ /* 0x000fee000f8e02ff */
[----:B------:R-:W-:Y:S01]  /*4090*/  @!P0 PRMT R79, R0, 0x7610, R79 ;  /* 0x00007610004f8816 */ /* 0x000fe2000000004f */
[----:B--2---:R-:W-:Y:S06]  /*40a0*/  @UP2 UIMAD.WIDE UR4, UR6, 0x4, UR4 ;  /* 0x00000004060428a5 */ /* 0x004fec000f8e0204 */
[----:B------:R-:W-:Y:S01]  /*40b0*/  IMAD.U32 R4, RZ, RZ, UR4 ;  /* 0x00000004ff047e24 */ /* 0x000fe2000f8e00ff */
[----:B------:R-:W-:Y:S04]  /*40c0*/  MOV R5, UR5 ;  /* 0x0000000500057c02 */ /* 0x000fe80008000f00 */
[----:B------:R-:W2:Y:S01]  /*40d0*/  @!UP2 LDCU UR4, c[0x0][0xa80] ;  /* 0x00015000ff04a7ac */ /* 0x000ea20008000800 */
[----:B-1---5:R4:W5:Y:S02]  /*40e0*/  @P0 LDG.E R41, desc[UR8][R4.64] ;  /* 0x0000000804290981 */ /* 0x022964000c1e1900 */
[----:B--2-4-:R-:W-:Y:S07]  /*40f0*/  @!P0 IMAD.U32 R41, RZ, RZ, UR4 ;  /* 0x00000004ff298e24 */ /* 0x014fee000f8e00ff */
.L_x_63:
[----:B-----5:R-:W-:Y:S01]  /*4100*/  @!P1 FSETP.EQ.AND P0, PT, R41, RZ, PT ;  /* 0x000000ff2900920b */ /* 0x020fe20003f02000 */
[----:B------:R-:W-:Y:S01]  /*4110*/  @!UPT UIADD3 URZ, UPT, UPT, URZ, URZ, URZ ;  /* 0x000000fffffff290 */ /* 0x000fe2000fffe0ff */
[----:B------:R-:W-:Y:S11]  /*4120*/  @!P1 BRA `(.L_x_64) ;  /* 0x0000000000149947 */ /* 0x000ff60003800000 */
[----:B------:R-:W-:Y:S02]  /*4130*/  LOP3.LUT P1, RZ, R79, 0xff, RZ, 0xc0, !PT ;  /* 0x000000ff4fff7812 */ /* 0x000fe4000782c0ff */
[----:B------:R-:W-:Y:S04]  /*4140*/  PLOP3.LUT P0, PT, PT, PT, UP2, 0x80, 0x8 ;  /* 0x000000000008781c */ /* 0x000fe80003f0f028 */
[----:B------:R-:W-:Y:S07]  /*4150*/  PLOP3.LUT P0, PT, P0, PT, PT, 0x8, 0x80 ;  /* 0x000000000080781c */ /* 0x000fee000070e170 */
[----:B------:R-:W-:Y:S11]  /*4160*/  @P1 FSETP.EQ.AND P0, PT, R41, RZ, PT ;  /* 0x000000ff2900120b */ /* 0x000ff60003f02000 */
[----:B------:R-:W-:Y:S02]  /*4170*/  @!UPT UIADD3 URZ, UPT, UPT, URZ, URZ, URZ ;  /* 0x000000fffffff290 */ /* 0x000fe4000fffe0ff */
.L_x_64:
[----:B------:R-:W-:Y:S01]  /*4180*/  ULEA UR16, UR29, UR32, 0x3 ;  /* 0x000000201d107291 */ /* 0x000fe2000f8e18ff */
[----:B-1----:R-:W-:Y:S02]  /*4190*/  SHF.L.U32 R5, R11, 0x1f, RZ ;  /* 0x0000001f0b057819 */ /* 0x002fe400000006ff */
[----:B------:R-:W-:Y:S01]  /*41a0*/  ELECT P1, URZ, PT ;  /* 0x0000000000ff782f */ /* 0x000fe20003820000 */
[----:B------:R-:W-:Y:S03]  /*41b0*/  ULOP3.LUT UR34, UR35, 0x1, URZ, 0xc0, !UPT ;  /* 0x0000000123227892 */ /* 0x000fe6000f8ec0ff */
[----:B------:R-:W-:Y:S02]  /*41c0*/  PLOP3.LUT P1, PT, P0, P1, PT, 0xf2, 0x2f ;  /* 0x00000000002f781c */ /* 0x000fe40000723e72 */
[----:B------:R-:W1:Y:S11]  /*41d0*/  SYNCS.PHASECHK.TRANS64.TRYWAIT P2, [UR16+0x58], R5 ;  /* 0x00005805ff0075a7 */ /* 0x000e760008041110 */
[----:B------:R-:W-:Y:S05]  /*41e0*/  @!P1 IADD3 R4, P0, PT, R12, 0x780, RZ ;  /* 0x000007800c049810 */ /* 0x000fea0007f1e0ff */
[----:B------:R-:W-:Y:S01]  /*41f0*/  @!P1 IMAD.X R2, RZ, RZ, R13, P0 ;  /* 0x000000ffff029224 */ /* 0x000fe200000e060d */
[----:B-1----:R-:W-:Y:S07]  /*4200*/  @!P2 BRA `(.L_x_65) ;  /* 0x000000b000c4a947 */ /* 0x002fee0003800000 */
.L_x_194:
[----:B------:R-:W-:Y:S01]  /*4210*/  UIADD3 UR25, UPT, UPT, UR16, 0x40, URZ ;  /* 0x0000004010197890 */ /* 0x000fe2000fffe0ff */
[----:B------:R-:W-:Y:S01]  /*4220*/  @!P1 R2UR UR5, R4 ;  /* 0x00000000040592ca */ /* 0x000fe200000e0000 */
[----:B------:R-:W-:Y:S01]  /*4230*/  UMOV UR8, 0x0 ;  /* 0x0000000000087882 */ /* 0x000fe20000000000 */
[----:B------:R-:W-:Y:S01]  /*4240*/  @!P1 R2UR UR4, R2 ;  /* 0x00000000020492ca */ /* 0x000fe200000e0000 */
[----:B------:R-:W-:Y:S01]  /*4250*/  UMOV UR18, 0x0 ;  /* 0x0000000000127882 */ /* 0x000fe20000000000 */
[----:B------:R-:W-:Y:S01]  /*4260*/  ISETP.NE.AND P0, PT, RZ, UR34, !P1 ;  /* 0x00000022ff007c0c */ /* 0x000fe2000cf05270 */
[----:B------:R-:W-:Y:S01]  /*4270*/  VOTEU.ALL UP1, P1 ;  /* 0x0000000000ff7886 */ /* 0x000fe20000820000 */
[----:B------:R-:W-:Y:S01]  /*4280*/  UMOV UR9, 0x10000000 ;  /* 0x1000000000097882 */ /* 0x000fe20000000000 */
[----:B------:R-:W-:Y:S01]  /*4290*/  UMOV UR28, UR36 ;  /* 0x00000024001c7c82 */ /* 0x000fe20008000000 */
[----:B------:R-:W-:Y:S01]  /*42a0*/  VOTEU.ALL UP0, P1 ;  /* 0x0000000000ff7886 */ /* 0x000fe20000800000 */
[----:B------:R-:W-:Y:S01]  /*42b0*/  UMOV UR19, 0x10000000 ;  /* 0x1000000000137882 */ /* 0x000fe20000000000 */
[----:B------:R-:W-:Y:S03]  /*42c0*/  UMOV UR12, UR36 ;  /* 0x00000024000c7c82 */ /* 0x000fe60008000000 */
[----:B------:R-:W-:Y:S01]  /*42d0*/  @!UP0 UIADD3 UR6, UPT, UPT, UR33, 0xe0, URZ ;  /* 0x000000e021068890 */ /* 0x000fe2000fffe0ff */
[----:B------:R-:W-:Y:S01]  /*42e0*/  IMAD.U32 R4, RZ, RZ, UR5 ;  /* 0x00000005ff047e24 */ /* 0x000fe2000f8e00ff */
[----:B------:R-:W-:Y:S01]  /*42f0*/  @!UP0 UIADD3 UR10, UPT, UPT, UR26, 0x20, URZ ;  /* 0x000000201a0a8890 */ /* 0x000fe2000fffe0ff */
[----:B-1----:R-:W-:Y:S01]  /*4300*/  IMAD.U32 R5, RZ, RZ, UR4 ;  /* 0x00000004ff057e24 */ /* 0x002fe2000f8e00ff */
[----:B------:R-:W-:Y:S02]  /*4310*/  @!UP0 ULEA UR4, UR29, UR32, 0xe ;  /* 0x000000201d048291 */ /* 0x000fe4000f8e70ff */
[----:B------:R-:W-:Y:S01]  /*4320*/  @!P1 IMAD.U32 R0, RZ, RZ, UR6 ;  /* 0x00000006ff009e24 */ /* 0x000fe2000f8e00ff */
[----:B------:R-:W-:Y:S01]  /*4330*/  @!P1 R2UR UR6, R4 ;  /* 0x00000000040692ca */ /* 0x000fe200000e0000 */
[----:B------:R-:W-:Y:S01]  /*4340*/  @P0 IMAD R0, RZ, RZ, UR33 ;  /* 0x00000021ff000e24 */ /* 0x000fe2000f8e02ff */
[----:B------:R-:W-:Y:S01]  /*4350*/  @!P1 R2UR UR7, R5 ;  /* 0x00000000050792ca */ /* 0x000fe200000e0000 */
[----:B------:R-:W-:Y:S01]  /*4360*/  @!UP0 UIADD3 UR24, UPT, UPT, UR4, 0x200, URZ ;  /* 0x0000020004188890 */ /* 0x000fe2000fffe0ff */
[----:B------:R-:W-:Y:S01]  /*4370*/  PLOP3.LUT P0, PT, P1, PT, PT, 0x8, 0x80 ;  /* 0x000000000080781c */ /* 0x000fe20000f0e170 */
[----:B------:R-:W-:Y:S11]  /*4380*/  UMOV UR5, 0x10000000 ;  /* 0x1000000000057882 */ /* 0x000ff60000000000 */
[----:B------:R-:W-:Y:S01]  /*4390*/  @!UPT UIADD3 URZ, UPT, UPT, URZ, URZ, URZ ;  /* 0x000000fffffff290 */ /* 0x000fe2000fffe0ff */
[C---:B------:R-:W-:Y:S02]  /*43a0*/  @P0 R2UR.BROADCAST UR27, R0.reuse ;  /* 0x00000000001b02ca */ /* 0x040fe400008e0000 */
[----:B------:R-:W-:Y:S11]  /*43b0*/  PLOP3.LUT P0, PT, P1, PT, PT, 0x8, 0x80 ;  /* 0x000000000080781c */ /* 0x000ff60000f0e170 */
[----:B------:R-:W-:Y:S02]  /*43c0*/  @!UPT UIADD3 URZ, UPT, UPT, URZ, URZ, URZ ;  /* 0x000000fffffff290 */ /* 0x000fe4000fffe0ff */
[C---:B------:R-:W-:Y:S02]  /*43d0*/  @P0 R2UR.BROADCAST UR11, R0.reuse ;  /* 0x00000000000b02ca */ /* 0x040fe400008e0000 */
[----:B------:R-:W-:Y:S01]  /*43e0*/  PLOP3.LUT P0, PT, P1, PT, PT, 0x8, 0x80 ;  /* 0x000000000080781c */ /* 0x000fe20000f0e170 */
[----:B------:R1:W-:Y:S01]  /*43f0*/  @!UP1 UTMALDG.3D [UR24], [UR6], desc[UR8] ;  /* 0x00000818060095b4 */ /* 0x0003e20008011000 */
[----:B------:R-:W-:Y:S01]  /*4400*/  VOTEU.ALL UP1, P1 ;  /* 0x0000000000ff7886 */ /* 0x000fe20000820000 */
[----:B-1----:R-:W-:Y:S01]  /*4410*/  @!UP0 UIADD3 UR8, UPT, UPT, UR4, 0x1200, URZ ;  /* 0x0000120004088890 */ /* 0x002fe2000fffe0ff */
[----:B------:R-:W-:Y:S08]  /*4420*/  UMOV UR9, UR25 ;  /* 0x0000001900097c82 */ /* 0x000ff00008000000 */
[----:B------:R1:W-:Y:S01]  /*4430*/  @!UP1 UTMALDG.3D [UR8], [UR6], desc[UR18] ;  /* 0x00001208060095b4 */ /* 0x0003e20008011000 */
[----:B------:R-:W-:Y:S01]  /*4440*/  VOTEU.ALL UP1, P1 ;  /* 0x0000000000ff7886 */ /* 0x000fe20000820000 */
[C---:B-1----:R-:W-:Y:S01]  /*4450*/  @P0 R2UR.BROADCAST UR11, R0.reuse ;  /* 0x00000000000b02ca */ /* 0x042fe200008e0000 */
[----:B------:R-:W-:Y:S01]  /*4460*/  @!UP0 UIADD3 UR10, UPT, UPT, UR26, 0x40, URZ ;  /* 0x000000401a0a8890 */ /* 0x000fe2000fffe0ff */
[----:B------:R-:W-:Y:S01]  /*4470*/  PLOP3.LUT P0, PT, P1, PT, PT, 0x8, 0x80 ;  /* 0x000000000080781c */ /* 0x000fe20000f0e170 */
[----:B------:R-:W-:Y:S10]  /*4480*/  @!UP0 UIADD3 UR8, UPT, UPT, UR4, 0x2200, URZ ;  /* 0x0000220004088890 */ /* 0x000ff4000fffe0ff */
[----:B------:R1:W-:Y:S02]  /*4490*/  @!UP1 UTMALDG.3D [UR8], [UR6], desc[UR18] ;  /* 0x00001208060095b4 */ /* 0x0003e40008011000 */
[----:B-1----:R-:W-:Y:S01]  /*44a0*/  @P0 R2UR.BROADCAST UR11, R0 ;  /* 0x00000000000b02ca */ /* 0x002fe200008e0000 */
[----:B------:R-:W-:Y:S01]  /*44b0*/  @!UP0 UIADD3 UR10, UPT, UPT, UR26, 0x60, URZ ;  /* 0x000000601a0a8890 */ /* 0x000fe2000fffe0ff */
[----:B------:R-:W-:Y:S01]  /*44c0*/  @!P1 IMAD.MOV.U32 R0, RZ, RZ, 0x4000 ;  /* 0x00004000ff009424 */ /* 0x000fe200078e00ff */
[----:B------:R-:W-:Y:S01]  /*44d0*/  @!UP0 UIADD3 UR8, UPT, UPT, UR4, 0x3200, URZ ;  /* 0x0000320004088890 */ /* 0x000fe2000fffe0ff */
[----:B------:R-:W-:Y:S01]  /*44e0*/  @!P1 IADD3 R4, P0, PT, R12, 0x780, RZ ;  /* 0x000007800c049810 */ /* 0x000fe20007f1e0ff */
[----:B------:R-:W-:Y:S01]  /*44f0*/  VOTEU.ALL UP0, P1 ;  /* 0x0000000000ff7886 */ /* 0x000fe20000800000 */
[----:B------:R-:W-:Y:S03]  /*4500*/  UMOV UR4, 0x0 ;  /* 0x0000000000047882 */ /* 0x000fe60000000000 */
[----:B------:R-:W-:Y:S04]  /*4510*/  @!P1 IMAD.X R2, RZ, RZ, R13, P0 ;  /* 0x000000ffff029224 */ /* 0x000fe800000e060d */
[----:B------:R1:W-:Y:S01]  /*4520*/  @!UP0 UTMALDG.3D [UR8], [UR6], desc[UR4] ;  /* 0x00000408060085b4 */ /* 0x0003e20008011000 */
[----:B------:R2:W-:Y:S01]  /*4530*/  @!P1 SYNCS.ARRIVE.TRANS64.RED.A0TR RZ, [UR16+0x40], R0 ;  /* 0x00004000ffff99a7 */ /* 0x0005e20008300410 */
[----:B-1----:R-:W-:Y:S04]  /*4540*/  UIADD3 UR4, UPT, UPT, UR29, 0x1, URZ ;  /* 0x000000011d047890 */ /* 0x002fe8000fffe0ff */
[----:B------:R-:W-:Y:S04]  /*4550*/  UISETP.NE.AND UP0, UPT, UR4, 0x3, UPT ;  /* 0x000000030400788c */ /* 0x000fe8000bf05270 */
[----:B------:R-:W-:Y:S02]  /*4560*/  USEL UR18, UR4, URZ, UP0 ;  /* 0x000000ff04127287 */ /* 0x000fe40008000000 */
[----:B------:R-:W-:Y:S02]  /*4570*/  UPRMT UR4, UR37, 0x654, UR25 ;  /* 0x0000065425047896 */ /* 0x000fe40008000019 */
[----:B------:R-:W-:Y:S02]  /*4580*/  USEL UR5, URZ, 0x1, UP0 ;  /* 0x00000001ff057887 */ /* 0x000fe40008000000 */
[----:B------:R-:W-:Y:S04]  /*4590*/  ULEA UR17, UR18, UR32, 0x3 ;  /* 0x0000002012117291 */ /* 0x000fe8000f8e18ff */
[----:B------:R-:W-:Y:S01]  /*45a0*/  LOP3.LUT R6, R11, UR5, RZ, 0x3c, !PT ;  /* 0x000000050b067c12 */ /* 0x000fe2000f8e3cff */
[----:B------:R-:W-:Y:S03]  /*45b0*/  SYNCS.ARRIVE.TRANS64.RED.A1T0 RZ, [UR4], RZ ;  /* 0x000000ffffff79a7 */ /* 0x000fe60008100404 */
[----:B------:R-:W-:Y:S04]  /*45c0*/  SHF.L.U32 R5, R6, 0x1f, RZ ;  /* 0x0000001f06057819 */ /* 0x000fe800000006ff */
[----:B------:R-:W1:Y:S02]  /*45d0*/  SYNCS.PHASECHK.TRANS64.TRYWAIT P2, [UR17+0x58], R5 ;  /* 0x00005805ff0075a7 */ /* 0x000e640008041111 */
[----:B-12---:R-:W-:Y:S05]  /*45e0*/  @!P2 BRA `(.L_x_66) ;  /* 0x000000ac00e4a947 */ /* 0x006fea0003800000 */
.L_x_196:
[----:B------:R-:W-:Y:S01]  /*45f0*/  UIADD3 UR9, UPT, UPT, UR17, 0x40, URZ ;  /* 0x0000004011097890 */ /* 0x000fe2000fffe0ff */
[----:B------:R-:W-:Y:S01]  /*4600*/  @!P1 R2UR UR5, R4 ;  /* 0x00000000040592ca */ /* 0x000fe200000e0000 */
[----:B------:R-:W-:Y:S01]  /*4610*/  UMOV UR10, UR26 ;  /* 0x0000001a000a7c82 */ /* 0x000fe20008000000 */
[----:B------:R-:W-:Y:S01]  /*4620*/  @!P1 R2UR UR4, R2 ;  /* 0x00000000020492ca */ /* 0x000fe200000e0000 */
[----:B------:R-:W-:Y:S01]  /*4630*/  VOTEU.ALL UP1, P1 ;  /* 0x0000000000ff7886 */ /* 0x000fe20000820000 */
[----:B------:R-:W-:Y:S01]  /*4640*/  ISETP.NE.AND P0, PT, RZ, UR34, !P1 ;  /* 0x00000022ff007c0c */ /* 0x000fe2000cf05270 */
[----:B------:R-:W-:Y:S01]  /*4650*/  VOTEU.ALL UP0, P1 ;  /* 0x0000000000ff7886 */ /* 0x000fe20000800000 */
[----:B------:R-:W-:Y:S01]  /*4660*/  IMAD.U32 R2, RZ, RZ, UR33 ;  /* 0x00000021ff027e24 */ /* 0x000fe2000f8e00ff */
[----:B------:R-:W-:Y:S01]  /*4670*/  UMOV UR20, 0x0 ;  /* 0x0000000000147882 */ /* 0x000fe20000000000 */
[----:B------:R-:W-:Y:S01]  /*4680*/  UMOV UR21, 0x10000000 ;  /* 0x1000000000157882 */ /* 0x000fe20000000000 */
[----:B------:R-:W-:Y:S01]  /*4690*/  UMOV UR12, UR36 ;  /* 0x00000024000c7c82 */ /* 0x000fe20008000000 */
[----:B------:R-:W-:Y:S03]  /*46a0*/  @!UP0 UIADD3 UR6, UPT, UPT, UR33, 0xc0, URZ ;  /* 0x000000c021068890 */ /* 0x000fe6000fffe0ff */
[----:B------:R-:W-:Y:S01]  /*46b0*/  IMAD.U32 R4, RZ, RZ, UR5 ;  /* 0x00000005ff047e24 */ /* 0x000fe2000f8e00ff */
[----:B------:R-:W-:Y:S01]  /*46c0*/  UMOV UR5, 0x10000000 ;  /* 0x1000000000057882 */ /* 0x000fe20000000000 */
[----:B-1----:R-:W-:Y:S01]  /*46d0*/  IMAD.U32 R5, RZ, RZ, UR4 ;  /* 0x00000004ff057e24 */ /* 0x002fe2000f8e00ff */
[----:B------:R-:W-:Y:S01]  /*46e0*/  @!UP0 ULEA UR4, UR18, UR32, 0xe ;  /* 0x0000002012048291 */ /* 0x000fe2000f8e70ff */
[----:B------:R-:W-:Y:S01]  /*46f0*/  @!P1 IMAD.U32 R0, RZ, RZ, UR6 ;  /* 0x00000006ff009e24 */ /* 0x000fe2000f8e00ff */
[----:B------:R-:W-:Y:S01]  /*4700*/  @!P1 R2UR UR6, R4 ;  /* 0x00000000040692ca */ /* 0x000fe200000e0000 */
[----:B------:R-:W-:Y:S01]  /*4710*/  @P0 VIADD R0, R2, 0x20 ;  /* 0x0000002002000836 */ /* 0x000fe20000000000 */
[----:B------:R-:W-:Y:S01]  /*4720*/  @!P1 R2UR UR7, R5 ;  /* 0x00000000050792ca */ /* 0x000fe200000e0000 */
[----:B------:R-:W-:Y:S01]  /*4730*/  @!UP0 UIADD3 UR8, UPT, UPT, UR4, 0x200, URZ ;  /* 0x0000020004088890 */ /* 0x000fe2000fffe0ff */
[----:B------:R-:W-:Y:S11]  /*4740*/  PLOP3.LUT P0, PT, P1, PT, PT, 0x8, 0x80 ;  /* 0x000000000080781c */ /* 0x000ff60000f0e170 */
[----:B------:R-:W-:Y:S02]  /*4750*/  @!UPT UIADD3 URZ, UPT, UPT, URZ, URZ, URZ ;  /* 0x000000fffffff290 */ /* 0x000fe4000fffe0ff */
[C---:B------:R-:W-:Y:S02]  /*4760*/  @P0 R2UR.BROADCAST UR11, R0.reuse ;  /* 0x00000000000b02ca */ /* 0x040fe400008e0000 */
[----:B------:R-:W-:Y:S11]  /*4770*/  PLOP3.LUT P0, PT, P1, PT, PT, 0x8, 0x80 ;  /* 0x000000000080781c */ /* 0x000ff60000f0e170 */
[----:B------:R1:W-:Y:S01]  /*4780*/  @!UP1 UTMALDG.3D [UR8], [UR6], desc[UR20] ;  /* 0x00001408060095b4 */ /* 0x0003e20008011000 */
[----:B------:R-:W-:Y:S01]  /*4790*/  VOTEU.ALL UP1, P1 ;  /* 0x0000000000ff7886 */ /* 0x000fe20000820000 */
[C---:B-1----:R-:W-:Y:S01]  /*47a0*/  @P0 R2UR.BROADCAST UR11, R0.reuse ;  /* 0x00000000000b02ca */ /* 0x042fe200008e0000 */
[----:B------:R-:W-:Y:S01]  /*47b0*/  @!UP0 UIADD3 UR10, UPT, UPT, UR26, 0x20, URZ ;  /* 0x000000201a0a8890 */ /* 0x000fe2000fffe0ff */
[----:B------:R-:W-:Y:S01]  /*47c0*/  PLOP3.LUT P0, PT, P1, PT, PT, 0x8, 0x80 ;  /* 0x000000000080781c */ /* 0x000fe20000f0e170 */
[----:B------:R-:W-:Y:S10]  /*47d0*/  @!UP0 UIADD3 UR8, UPT, UPT, UR4, 0x1200, URZ ;  /* 0x0000120004088890 */ /* 0x000ff4000fffe0ff */
        /* <DEDUP_REMOVED lines=28> */
.L_x_198:
[----:B------:R-:W-:Y:S01]  /*49a0*/  UIADD3 UR9, UPT, UPT, UR16, 0x40, URZ ;  /* 0x0000004010097890 */ /* 0x000fe2000fffe0ff */
[----:B------:R-:W-:Y:S01]  /*49b0*/  @!P1 R2UR UR5, R5 ;  /* 0x00000000050592ca */ /* 0x000fe200000e0000 */
[----:B------:R-:W-:Y:S01]  /*49c0*/  UMOV UR21, 0x10000000 ;  /* 0x1000000000157882 */ /* 0x000fe20000000000 */
[----:B------:R-:W-:Y:S01]  /*49d0*/  @!P1 R2UR UR4, R4 ;  /* 0x00000000040492ca */ /* 0x000fe200000e0000 */
[----:B------:R-:W-:Y:S01]  /*49e0*/  UMOV UR10, UR26 ;  /* 0x0000001a000a7c82 */ /* 0x000fe20008000000 */
[----:B------:R-:W-:Y:S01]  /*49f0*/  ISETP.NE.AND P0, PT, RZ, UR34, !P1 ;  /* 0x00000022ff007c0c */ /* 0x000fe2000cf05270 */
[----:B------:R-:W-:Y:S01]  /*4a00*/  VOTEU.ALL UP0, P1 ;  /* 0x0000000000ff7886 */ /* 0x000fe20000800000 */
[----:B------:R-:W-:Y:S01]  /*4a10*/  VOTEU.ALL UP1, P1 ;  /* 0x0000000000ff7886 */ /* 0x000fe20000820000 */
[----:B------:R-:W-:Y:S01]  /*4a20*/  UMOV UR20, 0x0 ;  /* 0x0000000000147882 */ /* 0x000fe20000000000 */
[----:B------:R-:W-:Y:S02]  /*4a30*/  UMOV UR12, UR36 ;  /* 0x00000024000c7c82 */ /* 0x000fe40008000000 */
[----:B------:R-:W-:Y:S03]  /*4a40*/  @!UP0 UIADD3 UR6, UPT, UPT, UR33, 0xa0, URZ ;  /* 0x000000a021068890 */ /* 0x000fe6000fffe0ff */
[----:B------:R-:W-:Y:S01]  /*4a50*/  IMAD.U32 R4, RZ, RZ, UR5 ;  /* 0x00000005ff047e24 */ /* 0x000fe2000f8e00ff */
[----:B------:R-:W-:Y:S01]  /*4a60*/  UMOV UR5, 0x10000000 ;  /* 0x1000000000057882 */ /* 0x000fe20000000000 */
[----:B------:R-:W-:Y:S01]  /*4a70*/  IMAD.U32 R5, RZ, RZ, UR4 ;  /* 0x00000004ff057e24 */ /* 0x000fe2000f8e00ff */
[----:B------:R-:W-:Y:S01]  /*4a80*/  @!UP0 ULEA UR4, UR18, UR32, 0xe ;  /* 0x0000002012048291 */ /* 0x000fe2000f8e70ff */
[----:B-1----:R-:W-:Y:S01]  /*4a90*/  @!P1 IMAD.U32 R0, RZ, RZ, UR6 ;  /* 0x00000006ff009e24 */ /* 0x002fe2000f8e00ff */
        /* <DEDUP_REMOVED lines=42> */
.L_x_200:
[----:B------:R-:W-:Y:S01]  /*4d40*/  UIADD3 UR25, UPT, UPT, UR21, 0x40, URZ ;  /* 0x0000004015197890 */ /* 0x000fe2000fffe0ff */
[----:B------:R-:W-:Y:S01]  /*4d50*/  @!P1 R2UR UR5, R5 ;  /* 0x00000000050592ca */ /* 0x000fe200000e0000 */
[----:B------:R-:W-:Y:S01]  /*4d60*/  VOTEU.ALL UP1, P1 ;  /* 0x0000000000ff7886 */ /* 0x000fe20000820000 */
[----:B------:R-:W-:Y:S01]  /*4d70*/  @!P1 R2UR UR4, R4 ;  /* 0x00000000040492ca */ /* 0x000fe200000e0000 */
[----:B------:R-:W-:Y:S01]  /*4d80*/  UMOV UR30, 0x0 ;  /* 0x00000000001e7882 */ /* 0x000fe20000000000 */
[----:B------:R-:W-:Y:S01]  /*4d90*/  UMOV UR31, 0x10000000 ;  /* 0x10000000001f7882 */ /* 0x000fe20000000000 */
[----:B------:R-:W-:Y:S01]  /*4da0*/  UMOV UR28, UR36 ;  /* 0x00000024001c7c82 */ /* 0x000fe20008000000 */
[----:B------:R-:W-:Y:S01]  /*4db0*/  UMOV UR12, UR36 ;  /* 0x00000024000c7c82 */ /* 0x000fe20008000000 */
[----:B------:R-:W-:Y:S01]  /*4dc0*/  UMOV UR9, UR25 ;  /* 0x0000001900097c82 */ /* 0x000fe20008000000 */
[----:B------:R-:W-:Y:S01]  /*4dd0*/  UMOV UR20, UR36 ;  /* 0x0000002400147c82 */ /* 0x000fe20008000000 */
[----:B------:R-:W-:Y:S01]  /*4de0*/  VOTEU.ALL UP0, P1 ;  /* 0x0000000000ff7886 */ /* 0x000fe20000800000 */
[----:B------:R-:W-:Y:S01]  /*4df0*/  UMOV UR17, UR25 ;  /* 0x0000001900117c82 */ /* 0x000fe20008000000 */
[----:B-1----:R-:W-:Y:S02]  /*4e00*/  @!P1 IMAD.MOV.U32 R0, RZ, RZ, 0x4000 ;  /* 0x00004000ff009424 */ /* 0x002fe400078e00ff */
[----:B------:R-:W-:Y:S01]  /*4e10*/  IMAD.U32 R4, RZ, RZ, UR5 ;  /* 0x00000005ff047e24 */ /* 0x000fe2000f8e00ff */
[----:B------:R-:W-:Y:S01]  /*4e20*/  @!UP0 UIMAD UR5, UR34, -0x20, UR33 ;  /* 0xffffffe0220588a4 */ /* 0x000fe2000f8e0221 */
[----:B------:R-:W-:Y:S01]  /*4e30*/  IMAD.U32 R5, RZ, RZ, UR4 ;  /* 0x00000004ff057e24 */ /* 0x000fe2000f8e00ff */
[----:B------:R-:W-:Y:S02]  /*4e40*/  @!UP0 ULEA UR4, UR29, UR32, 0xe ;  /* 0x000000201d048291 */ /* 0x000fe4000f8e70ff */
[----:B------:R-:W-:Y:S01]  /*4e50*/  @!P1 R2UR UR6, R4 ;  /* 0x00000000040692ca */ /* 0x000fe200000e0000 */
[----:B------:R-:W-:Y:S01]  /*4e60*/  @!UP0 UIADD3 UR27, UPT, UPT, UR5, 0x80, URZ ;  /* 0x00000080051b8890 */ /* 0x000fe2000fffe0ff */
[----:B------:R-:W-:Y:S01]  /*4e70*/  @!P1 R2UR UR7, R5 ;  /* 0x00000000050792ca */ /* 0x000fe200000e0000 */
[----:B------:R-:W-:Y:S01]  /*4e80*/  @!UP0 UIADD3 UR24, UPT, UPT, UR4, 0x200, URZ ;  /* 0x0000020004188890 */ /* 0x000fe2000fffe0ff */
[----:B------:R-:W-:Y:S01]  /*4e90*/  @!P1 IADD3 R5, P0, PT, R12, 0x780, RZ ;  /* 0x000007800c059810 */ /* 0x000fe20007f1e0ff */
[----:B------:R-:W-:Y:S02]  /*4ea0*/  @!UP0 UIADD3 UR10, UPT, UPT, UR26, 0x20, URZ ;  /* 0x000000201a0a8890 */ /* 0x000fe4000fffe0ff */
[----:B------:R-:W-:Y:S01]  /*4eb0*/  @!UP0 UIADD3 UR8, UPT, UPT, UR4, 0x1200, URZ ;  /* 0x0000120004088890 */ /* 0x000fe2000fffe0ff */
[----:B------:R-:W-:Y:S01]  /*4ec0*/  UMOV UR11, UR27 ;  /* 0x0000001b000b7c82 */ /* 0x000fe20008000000 */
[----:B------:R-:W-:Y:S01]  /*4ed0*/  @!UP0 UIADD3 UR18, UPT, UPT, UR26, 0x40, URZ ;  /* 0x000000401a128890 */ /* 0x000fe2000fffe0ff */
[----:B------:R-:W-:Y:S01]  /*4ee0*/  @!P1 IMAD.X R4, RZ, RZ, R13, P0 ;  /* 0x000000ffff049224 */ /* 0x000fe200000e060d */
[----:B------:R-:W-:Y:S01]  /*4ef0*/  @!UP0 UIADD3 UR16, UPT, UPT, UR4, 0x2200, URZ ;  /* 0x0000220004108890 */ /* 0x000fe2000fffe0ff */
[----:B------:R-:W-:Y:S03]  /*4f00*/  UMOV UR19, UR27 ;  /* 0x0000001b00137c82 */ /* 0x000fe60008000000 */
[----:B------:R-:W-:Y:S01]  /*4f10*/  @!UP1 UTMALDG.3D [UR24], [UR6], desc[UR30] ;  /* 0x00001e18060095b4 */ /* 0x000fe20008011000 */
[----:B------:R-:W-:Y:S05]  /*4f20*/  VOTEU.ALL UP1, P1 ;  /* 0x0000000000ff7886 */ /* 0x000fea0000820000 */
[----:B------:R1:W-:Y:S02]  /*4f30*/  @!UP1 UTMALDG.3D [UR8], [UR6], desc[UR30] ;  /* 0x00001e08060095b4 */ /* 0x0003e40008011000 */
[----:B-1----:R-:W-:Y:S02]  /*4f40*/  @!UP0 UIADD3 UR10, UPT, UPT, UR26, 0x60, URZ ;  /* 0x000000601a0a8890 */ /* 0x002fe4000fffe0ff */
[----:B------:R-:W-:Y:S01]  /*4f50*/  @!UP0 UIADD3 UR8, UPT, UPT, UR4, 0x3200, URZ ;  /* 0x0000320004088890 */ /* 0x000fe2000fffe0ff */
[----:B------:R-:W-:Y:S01]  /*4f60*/  VOTEU.ALL UP0, P1 ;  /* 0x0000000000ff7886 */ /* 0x000fe20000800000 */
[----:B------:R-:W-:Y:S04]  /*4f70*/  UIADD3 UR4, UPT, UPT, UR29, 0x1, URZ ;  /* 0x000000011d047890 */ /* 0x000fe8000fffe0ff */
[----:B------:R-:W-:Y:S01]  /*4f80*/  @!UP0 UTMALDG.3D [UR16], [UR6], desc[UR30] ;  /* 0x00001e10060085b4 */ /* 0x000fe20008011000 */
[----:B------:R-:W-:Y:S04]  /*4f90*/  UISETP.NE.AND UP0, UPT, UR4, 0x3, UPT ;  /* 0x000000030400788c */ /* 0x000fe8000bf05270 */
[----:B------:R-:W-:Y:S02]  /*4fa0*/  USEL UR29, UR4, URZ, UP0 ;  /* 0x000000ff041d7287 */ /* 0x000fe40008000000 */
[----:B------:R-:W-:Y:S02]  /*4fb0*/  USEL UR5, URZ, 0x1, UP0 ;  /* 0x00000001ff057887 */ /* 0x000fe40008000000 */
[----:B------:R-:W-:Y:S01]  /*4fc0*/  VOTEU.ALL UP0, P1 ;  /* 0x0000000000ff7886 */ /* 0x000fe20000800000 */
[----:B------:R-:W-:Y:S03]  /*4fd0*/  UPRMT UR4, UR37, 0x654, UR25 ;  /* 0x0000065425047896 */ /* 0x000fe60008000019 */
[----:B------:R-:W-:Y:S01]  /*4fe0*/  LOP3.LUT R6, R6, UR5, RZ, 0x3c, !PT ;  /* 0x0000000506067c12 */ /* 0x000fe2000f8e3cff */
[----:B------:R1:W-:Y:S01]  /*4ff0*/  @!UP0 UTMALDG.3D [UR8], [UR6], desc[UR30] ;  /* 0x00001e08060085b4 */ /* 0x0003e20008011000 */
[----:B------:R2:W-:Y:S02]  /*5000*/  @!P1 SYNCS.ARRIVE.TRANS64.RED.A0TR RZ, [UR21+0x40], R0 ;  /* 0x00004000ffff99a7 */ /* 0x0005e40008300415 */
[----:B------:R-:W-:Y:S02]  /*5010*/  SHF.L.U32 R7, R6, 0x1f, RZ ;  /* 0x0000001f06077819 */ /* 0x000fe400000006ff */
[----:B------:R-:W-:Y:S01]  /*5020*/  SYNCS.ARRIVE.TRANS64.RED.A1T0 RZ, [UR4], RZ ;  /* 0x000000ffffff79a7 */ /* 0x000fe20008100404 */
[----:B-1----:R-:W-:Y:S09]  /*5030*/  ULEA UR6, UR29, UR32, 0x3 ;  /* 0x000000201d067291 */ /* 0x002ff2000f8e18ff */
[----:B------:R-:W1:Y:S02]  /*5040*/  SYNCS.PHASECHK.TRANS64.TRYWAIT P2, [UR6+0x58], R7 ;  /* 0x00005807ff0075a7 */ /* 0x000e640008041106 */
[----:B-12---:R-:W-:Y:S05]  /*5050*/  @!P2 BRA `(.L_x_69) ;  /* 0x000000a40090a947 */ /* 0x006fea0003800000 */
.L_x_202:
        /* <DEDUP_REMOVED lines=14> */
[----:B------:R-:W-:Y:S01]  /*5140*/  @!UP0 ULEA UR5, UR34, UR33, 0x5 ;  /* 0x0000002122058291 */ /* 0x000fe2000f8e28ff */
        /* <DEDUP_REMOVED lines=21> */
[----:B------:R1:W-:Y:S01]  /*52a0*/  @!UP0 UTMALDG.3D [UR16], [UR30], desc[UR38] ;  /* 0x000026101e0085b4 */ /* 0x0003e20008011000 */
[----:B------:R-:W-:Y:S04]  /*52b0*/  UISETP.NE.AND UP0, UPT, UR4, 0x3, UPT ;  /* 0x000000030400788c */ /* 0x000fe8000bf05270 */
[----:B------:R-:W-:Y:S06]  /*52c0*/  USEL UR5, URZ, 0x1, UP0 ;  /* 0x00000001ff057887 */ /* 0x000fec0008000000 */
[----:B------:R-:W-:Y:S04]  /*52d0*/  LOP3.LUT R6, R6, UR5, RZ, 0x3c, !PT ;  /* 0x0000000506067c12 */ /* 0x000fe8000f8e3cff */
[----:B------:R-:W-:Y:S01]  /*52e0*/  SHF.L.U32 R7, R6, 0x1f, RZ ;  /* 0x0000001f06077819 */ /* 0x000fe200000006ff */
[----:B-1----:R-:W-:Y:S02]  /*52f0*/  USEL UR17, UR4, URZ, UP0 ;  /* 0x000000ff04117287 */ /* 0x002fe40008000000 */
[----:B------:R-:W-:Y:S01]  /*5300*/  VOTEU.ALL UP0, P1 ;  /* 0x0000000000ff7886 */ /* 0x000fe20000800000 */
[----:B------:R-:W-:Y:S02]  /*5310*/  UPRMT UR4, UR37, 0x654, UR25 ;  /* 0x0000065425047896 */ /* 0x000fe40008000019 */
[----:B------:R-:W-:Y:S02]  /*5320*/  ULEA UR16, UR17, UR32, 0x3 ;  /* 0x0000002011107291 */ /* 0x000fe4000f8e18ff */
[----:B------:R1:W-:Y:S01]  /*5330*/  @!UP0 UTMALDG.3D [UR8], [UR30], desc[UR38] ;  /* 0x000026081e0085b4 */ /* 0x0003e20008011000 */
[----:B------:R1:W-:Y:S04]  /*5340*/  @!P1 SYNCS.ARRIVE.TRANS64.RED.A0TR RZ, [UR6+0x40], R0 ;  /* 0x00004000ffff99a7 */ /* 0x0003e80008300406 */
[----:B------:R-:W-:Y:S02]  /*5350*/  SYNCS.ARRIVE.TRANS64.RED.A1T0 RZ, [UR4], RZ ;  /* 0x000000ffffff79a7 */ /* 0x000fe40008100404 */
[----:B------:R-:W2:Y:S02]  /*5360*/  SYNCS.PHASECHK.TRANS64.TRYWAIT P2, [UR16+0x58], R7 ;  /* 0x00005807ff0075a7 */ /* 0x000ea40008041110 */
[----:B-12---:R-:W-:Y:S05]  /*5370*/  @!P2 BRA `(.L_x_70) ;  /* 0x000000a000e0a947 */ /* 0x006fea0003800000 */
.L_x_204:
        /* <DEDUP_REMOVED lines=58> */
.L_x_206:
[----:B------:R-:W-:Y:S01]  /*5720*/  UIADD3 UR9, UPT, UPT, UR17, 0x40, URZ ;  /* 0x0000004011097890 */ /* 0x000fe2000fffe0ff */
[----:B------:R-:W-:Y:S01]  /*5730*/  @!P1 R2UR UR5, R5 ;  /* 0x00000000050592ca */ /* 0x000fe200000e0000 */
[----:B------:R-:W-:Y:S01]  /*5740*/  UMOV UR10, UR26 ;  /* 0x0000001a000a7c82 */ /* 0x000fe20008000000 */
[----:B------:R-:W-:Y:S01]  /*5750*/  @!P1 R2UR UR4, R4 ;  /* 0x00000000040492ca */ /* 0x000fe200000e0000 */
[----:B------:R-:W-:Y:S01]  /*5760*/  VOTEU.ALL UP1, P1 ;  /* 0x0000000000ff7886 */ /* 0x000fe20000820000 */
[----:B------:R-:W-:Y:S01]  /*5770*/  ISETP.NE.AND P0, PT, RZ, UR34, !P1 ;  /* 0x00000022ff007c0c */ /* 0x000fe2000cf05270 */
[----:B------:R-:W-:Y:S01]  /*5780*/  VOTEU.ALL UP0, P1 ;  /* 0x0000000000ff7886 */ /* 0x000fe20000800000 */
[----:B------:R-:W-:Y:S01]  /*5790*/  UMOV UR20, 0x0 ;  /* 0x0000000000147882 */ /* 0x000fe20000000000 */
        /* <DEDUP_REMOVED lines=50> */
.L_x_208:
[----:B------:R-:W-:Y:S01]  /*5ac0*/  UIADD3 UR9, UPT, UPT, UR16, 0x40, URZ ;  /* 0x0000004010097890 */ /* 0x000fe2000fffe0ff */
[----:B------:R-:W-:Y:S01]  /*5ad0*/  @!P1 R2UR UR5, R4 ;  /* 0x00000000040592ca */ /* 0x000fe200000e0000 */
[----:B------:R-:W-:Y:S01]  /*5ae0*/  UIADD3 UR35, UPT, UPT, UR35, 0x1, URZ ;  /* 0x0000000123237890 */ /* 0x000fe2000fffe0ff */
[----:B------:R-:W-:Y:S01]  /*5af0*/  @!P1 R2UR UR4, R2 ;  /* 0x00000000020492ca */ /* 0x000fe200000e0000 */
[----:B------:R-:W-:Y:S01]  /*5b00*/  UIADD3 UR25, UPT, UPT, UR13, UR54, URZ ;  /* 0x000000360d197290 */ /* 0x000fe2000fffe0ff */
[----:B------:R-:W-:Y:S01]  /*5b10*/  ISETP.NE.OR P0, PT, RZ, UR34, P1 ;  /* 0x00000022ff007c0c */ /* 0x000fe20008f05670 */
[----:B------:R-:W-:Y:S01]  /*5b20*/  VOTEU.ALL UP1, P1 ;  /* 0x0000000000ff7886 */ /* 0x000fe20000820000 */
[----:B------:R-:W-:Y:S01]  /*5b30*/  UMOV UR20, 0x0 ;  /* 0x0000000000147882 */ /* 0x000fe20000000000 */
[----:B------:R-:W-:Y:S01]  /*5b40*/  UMOV UR21, 0x10000000 ;  /* 0x1000000000157882 */ /* 0x000fe20000000000 */
[----:B------:R-:W-:Y:S01]  /*5b50*/  UMOV UR10, UR26 ;  /* 0x0000001a000a7c82 */ /* 0x000fe20008000000 */
[----:B------:R-:W-:Y:S01]  /*5b60*/  UMOV UR12, UR36 ;  /* 0x00000024000c7c82 */ /* 0x000fe20008000000 */
[----:B------:R-:W-:Y:S01]  /*5b70*/  VOTEU.ALL UP0, P1 ;  /* 0x0000000000ff7886 */ /* 0x000fe20000800000 */
[----:B------:R-:W-:Y:S01]  /*5b80*/  VIADD R10, R10, 0x1 ;  /* 0x000000010a0a7836 */ /* 0x000fe20000000000 */
[----:B------:R-:W-:Y:S01]  /*5b90*/  UMOV UR36, UR40 ;  /* 0x0000002800247c82 */ /* 0x000fe20008000000 */
[----:B------:R-:W-:Y:S01]  /*5ba0*/  IMAD.U32 R4, RZ, RZ, UR5 ;  /* 0x00000005ff047e24 */ /* 0x000fe2000f8e00ff */
[----:B------:R-:W-:Y:S01]  /*5bb0*/  UMOV UR5, 0x10000000 ;  /* 0x1000000000057882 */ /* 0x000fe20000000000 */
[----:B------:R-:W-:Y:S01]  /*5bc0*/  @!UP0 UIADD3 UR6, UPT, UPT, UR33, 0xe0, URZ ;  /* 0x000000e021068890 */ /* 0x000fe2000fffe0ff */
[----:B-1----:R-:W-:Y:S01]  /*5bd0*/  IMAD.U32 R5, RZ, RZ, UR4 ;  /* 0x00000004ff057e24 */ /* 0x002fe2000f8e00ff */
[----:B------:R-:W-:Y:S04]  /*5be0*/  @!UP0 ULEA UR4, UR18, UR32, 0xe ;  /* 0x0000002012048291 */ /* 0x000fe8000f8e70ff */
[----:B------:R-:W-:Y:S01]  /*5bf0*/  @!UP0 UIADD3 UR8, UPT, UPT, UR4, 0x200, URZ ;  /* 0x0000020004088890 */ /* 0x000fe2000fffe0ff */
[----:B------:R-:W-:Y:S01]  /*5c00*/  @!P1 IMAD.U32 R0, RZ, RZ, UR6 ;  /* 0x00000006ff009e24 */ /* 0x000fe2000f8e00ff */
[----:B------:R-:W-:Y:S01]  /*5c10*/  @!P1 R2UR UR6, R4 ;  /* 0x00000000040692ca */ /* 0x000fe200000e0000 */
[----:B------:R-:W-:Y:S01]  /*5c20*/  @!P0 IMAD R0, RZ, RZ, UR33 ;  /* 0x00000021ff008e24 */ /* 0x000fe2000f8e02ff */
[----:B------:R-:W-:Y:S02]  /*5c30*/  @!P1 R2UR UR7, R5 ;  /* 0x00000000050792ca */ /* 0x000fe400000e0000 */
[----:B------:R-:W-:Y:S11]  /*5c40*/  PLOP3.LUT P0, PT, P1, PT, PT, 0x8, 0x80 ;  /* 0x000000000080781c */ /* 0x000ff60000f0e170 */
[----:B------:R-:W-:Y:S02]  /*5c50*/  @!UPT UIADD3 URZ, UPT, UPT, URZ, URZ, URZ ;  /* 0x000000fffffff290 */ /* 0x000fe4000fffe0ff */
[C---:B------:R-:W-:Y:S02]  /*5c60*/  @P0 R2UR.BROADCAST UR11, R0.reuse ;  /* 0x00000000000b02ca */ /* 0x040fe400008e0000 */
[----:B------:R-:W-:Y:S11]  /*5c70*/  PLOP3.LUT P0, PT, P1, PT, PT, 0x8, 0x80 ;  /* 0x000000000080781c */ /* 0x000ff60000f0e170 */
[----:B------:R1:W-:Y:S01]  /*5c80*/  @!UP1 UTMALDG.3D [UR8], [UR6], desc[UR20] ;  /* 0x00001408060095b4 */ /* 0x0003e20008011000 */
[----:B------:R-:W-:Y:S01]  /*5c90*/  VOTEU.ALL UP1, P1 ;  /* 0x0000000000ff7886 */ /* 0x000fe20000820000 */
[----:B-1----:R-:W-:Y:S01]  /*5ca0*/  @!UP0 UIADD3 UR10, UPT, UPT, UR26, 0x20, URZ ;  /* 0x000000201a0a8890 */ /* 0x002fe2000fffe0ff */
[C---:B------:R-:W-:Y:S01]  /*5cb0*/  @P0 R2UR.BROADCAST UR11, R0.reuse ;  /* 0x00000000000b02ca */ /* 0x040fe200008e0000 */
[----:B------:R-:W-:Y:S01]  /*5cc0*/  @!UP0 UIADD3 UR8, UPT, UPT, UR4, 0x1200, URZ ;  /* 0x0000120004088890 */ /* 0x000fe2000fffe0ff */
        /* <DEDUP_REMOVED lines=8> */
[----:B------:R-:W-:Y:S01]  /*5d50*/  UPLOP3.LUT UP1, UPT, UPT, UPT, UPT, 0x80, 0x8 ;  /* 0x000000000008789c */ /* 0x000fe20003f2f070 */
[----:B-1----:R-:W-:Y:S01]  /*5d60*/  @P0 R2UR.BROADCAST UR11, R0 ;  /* 0x00000000000b02ca */ /* 0x002fe200008e0000 */
[----:B------:R-:W-:Y:S01]  /*5d70*/  @!UP0 UIADD3 UR10, UPT, UPT, UR26, 0x60, URZ ;  /* 0x000000601a0a8890 */ /* 0x000fe2000fffe0ff */
[C---:B------:R-:W-:Y:S01]  /*5d80*/  ISETP.NE.AND P0, PT, R10.reuse, 0x2, PT ;  /* 0x000000020a00780c */ /* 0x040fe20003f05270 */
[----:B------:R-:W-:Y:S01]  /*5d90*/  @!UP0 UIADD3 UR8, UPT, UPT, UR4, 0x3200, URZ ;  /* 0x0000320004088890 */ /* 0x000fe2000fffe0ff */
[----:B------:R-:W-:Y:S02]  /*5da0*/  VOTEU.ALL UP0, P1 ;  /* 0x0000000000ff7886 */ /* 0x000fe40000800000 */
[----:B------:R-:W-:Y:S01]  /*5db0*/  UMOV UR4, 0x0 ;  /* 0x0000000000047882 */ /* 0x000fe20000000000 */
[----:B------:R-:W-:Y:S02]  /*5dc0*/  SEL R0, RZ, 0x1, P0 ;  /* 0x00000001ff007807 */ /* 0x000fe40000000000 */
[----:B------:R-:W-:Y:S02]  /*5dd0*/  SEL R10, R10, RZ, P0 ;  /* 0x000000ff0a0a7207 */ /* 0x000fe40000000000 */
[----:B------:R-:W-:Y:S02]  /*5de0*/  LOP3.LUT R9, R9, R0, RZ, 0x3c, !PT ;  /* 0x0000000009097212 */ /* 0x000fe400078e3cff */
[----:B------:R1:W-:Y:S01]  /*5df0*/  @!UP0 UTMALDG.3D [UR8], [UR6], desc[UR4] ;  /* 0x00000408060085b4 */ /* 0x0003e20008011000 */
[----:B------:R2:W-:Y:S01]  /*5e00*/  @!P1 SYNCS.ARRIVE.TRANS64.RED.A0TR RZ, [UR16+0x40], R3 ;  /* 0x00004003ffff99a7 */ /* 0x0005e20008300410 */
[----:B-1----:R-:W-:Y:S02]  /*5e10*/  UIADD3 UR4, UPT, UPT, UR18, 0x1, URZ ;  /* 0x0000000112047890 */ /* 0x002fe4000fffe0ff */
[----:B------:R-:W-:Y:S02]  /*5e20*/  UIADD3 UR11, UPT, UPT, UR14, UR52, URZ ;  /* 0x000000340e0b7290 */ /* 0x000fe4000fffe0ff */
[----:B------:R-:W-:Y:S04]  /*5e30*/  UISETP.NE.AND UP0, UPT, UR4, 0x3, UPT ;  /* 0x000000030400788c */ /* 0x000fe8000bf05270 */
[----:B------:R-:W-:Y:S02]  /*5e40*/  USEL UR29, UR4, URZ, UP0 ;  /* 0x000000ff041d7287 */ /* 0x000fe40008000000 */
[----:B------:R-:W-:Y:S02]  /*5e50*/  UPRMT UR4, UR37, 0x654, UR9 ;  /* 0x0000065425047896 */ /* 0x000fe40008000009 */
[----:B------:R-:W-:Y:S06]  /*5e60*/  USEL UR5, URZ, 0x1, UP0 ;  /* 0x00000001ff057887 */ /* 0x000fec0008000000 */
[----:B------:R-:W-:Y:S01]  /*5e70*/  LOP3.LUT R11, R6, UR5, RZ, 0x3c, !PT ;  /* 0x00000005060b7c12 */ /* 0x000fe2000f8e3cff */
[----:B------:R-:W-:Y:S01]  /*5e80*/  SYNCS.ARRIVE.TRANS64.RED.A1T0 RZ, [UR4], RZ ;  /* 0x000000ffffff79a7 */ /* 0x000fe20008100404 */
[----:B------:R-:W-:Y:S05]  /*5e90*/  BRA.U UP3, `(.L_x_73) ;  /* 0xffffffd903b87547 */ /* 0x000fea000b83ffff */
[----:B------:R-:W-:Y:S01]  /*5ea0*/  UIADD3 UR32, UPT, UPT, UR32, 0x58, URZ ;  /* 0x0000005820207890 */ /* 0x000fe2000fffe0ff */
[----:B--2---:R-:W-:-:S03]  /*5eb0*/  SHF.L.U32 R3, R11, 0x1f, RZ ;  /* 0x0000001f0b037819 */ /* 0x004fc600000006ff */
[----:B------:R-:W-:-:S09]  /*5ec0*/  ULEA UR4, UR29, UR32, 0x3 ;  /* 0x000000201d047291 */ /* 0x000fd2000f8e18ff */
[----:B------:R-:W1:Y:S02]  /*5ed0*/  SYNCS.PHASECHK.TRANS64.TRYWAIT P0, [UR4], R3 ;  /* 0x00000003ff0075a7 */ /* 0x000e640008001104 */
[----:B-1----:R-:W-:Y:S05]  /*5ee0*/  @!P0 BRA `(.L_x_74) ;  /* 0x00000098004c8947 */ /* 0x002fea0003800000 */
.L_x_210:
        /* <DEDUP_REMOVED lines=9> */
.L_x_212:
        /* <DEDUP_REMOVED lines=8> */
.L_x_76:
[----:B-1----:R1:W2:Y:S02]  /*6000*/  SYNCS.PHASECHK.TRANS64.TRYWAIT P0, [R0+URZ], R3 ;  /* 0x00000003000075a7 */ /* 0x0022a400080011ff */
[----:B--2---:R-:W-:Y:S05]  /*6010*/  @!P0 NANOSLEEP.SYNCS 0x989680 ;  /* 0x009896800000895d */ /* 0x004fea0003900000 */
[----:B------:R-:W2:Y:S02]  /*6020*/  @!P0 SYNCS.PHASECHK.TRANS64 P0, [R0+URZ], R3 ;  /* 0x00000003000085a7 */ /* 0x000ea400080010ff */
[----:B--23--:R-:W-:Y:S05]  /*6030*/  @P0 EXIT ;  /* 0x000000000000094d */ /* 0x00cfea0003800000 */
[----:B------:R-:W-:Y:S05]  /*6040*/  BRA `(.L_x_76) ;  /* 0xfffffffc00ec7947 */ /* 0x000fea000383ffff */
.L_x_58:
[----:B------:R-:W-:-:S06]  /*6050*/  UISETP.GE.AND UP0, UPT, UR24, 0x4, UPT ;  /* 0x000000041800788c */ /* 0x000fcc000bf06270 */
[----:B------:R-:W-:-:S13]  /*6060*/  PLOP3.LUT P0, PT, PT, PT, UP0, 0x80, 0x8 ;  /* 0x000000000008781c */ /* 0x000fda0003f0f008 */
[----:B------:R-:W-:Y:S05]  /*6070*/  @!P0 EXIT ;  /* 0x000000000000894d */ /* 0x000fea0003800000 */
[----:B------:R-:W-:Y:S01]  /*6080*/  BAR.SYNC.DEFER_BLOCKING 0x6, 0xa0 ;  /* 0x0182800000007b1d */ /* 0x000fe20000010000 */
[----:B------:R-:W-:Y:S02]  /*6090*/  HFMA2 R92, -RZ, RZ, 0, 2.384185791015625e-06 ;  /* 0x00000028ff5c7431 */ /* 0x000fe400000001ff */
[C---:B------:R-:W-:Y:S01]  /*60a0*/  IMAD.SHL.U32 R0, R93.reuse, 0x4, RZ ;  /* 0x000000045d007824 */ /* 0x040fe200078e00ff */
[C---:B------:R-:W-:Y:S01]  /*60b0*/  SHF.L.U32 R2, R93.reuse, 0x10, RZ ;  /* 0x000000105d027819 */ /* 0x040fe200000006ff */
[C---:B------:R-:W-:Y:S01]  /*60c0*/  IMAD.SHL.U32 R91, R93.reuse, 0x80, RZ ;  /* 0x000000805d5b7824 */ /* 0x040fe200078e00ff */
[----:B------:R-:W-:Y:S01]  /*60d0*/  R2P PR, R93, 0x18 ;  /* 0x000000185d007804 */ /* 0x000fe20000000000 */
[----:B------:R-:W-:Y:S01]  /*60e0*/  UMOV UR4, 0x400 ;  /* 0x0000040000047882 */ /* 0x000fe20000000000 */
[----:B------:R-:W1:Y:S01]  /*60f0*/  LDCU.64 UR6, c[0x0][0xa88] ;  /* 0x00015100ff0677ac */ /* 0x000e620008000a00 */
[----:B------:R-:W2:Y:S01]  /*6100*/  LDC.64 R76, c[0x0][0xab0] ;  /* 0x0002ac00ff4c7b82 */ /* 0x000ea20000000a00 */
[----:B------:R-:W-:Y:S01]  /*6110*/  LOP3.LUT R2, R2, 0x600000, RZ, 0xc0, !PT ;  /* 0x0060000002027812 */ /* 0x000fe200078ec0ff */
[----:B------:R-:W-:Y:S01]  /*6120*/  IMAD.MOV.U32 R90, RZ, RZ, 0x50 ;  /* 0x00000050ff5a7424 */ /* 0x000fe200078e00ff */
[----:B------:R-:W-:Y:S01]  /*6130*/  ULEA UR4, UR37, UR4, 0x18 ;  /* 0x0000000425047291 */ /* 0x000fe2000f8ec0ff */
[----:B------:R-:W-:Y:S01]  /*6140*/  LOP3.LUT R91, R91, 0x307c, R0, 0xc8, !PT ;  /* 0x0000307c5b5b7812 */ /* 0x000fe200078ec800 */
[----:B------:R-:W3:Y:S01]  /*6150*/  LDCU UR5, c[0x0][0x370] ;  /* 0x00006e00ff0577ac */ /* 0x000ee20008000800 */
[----:B------:R-:W-:-:S02]  /*6160*/  LOP3.LUT R93, R93, 0x60, RZ, 0xc0, !PT ;  /* 0x000000605d5d7812 */ /* 0x000fc400078ec0ff */
[----:B------:R-:W-:Y:S01]  /*6170*/  CS2R R88, SRZ ;  /* 0x0000000000587805 */ /* 0x000fe2000001ff00 */
[----:B------:R-:W4:Y:S01]  /*6180*/  LDC.64 R74, c[0x0][0xaa8] ;  /* 0x0002aa00ff4a7b82 */ /* 0x000f220000000a00 */
[----:B------:R-:W-:Y:S01]  /*6190*/  SEL R92, R92, 0x18, !P3 ;  /* 0x000000185c5c7807 */ /* 0x000fe20005800000 */
[----:B------:R-:W2:Y:S01]  /*61a0*/  LDCU.64 UR58, c[0x0][0x348] ;  /* 0x00006900ff3a77ac */ /* 0x000ea20008000a00 */
[----:B------:R-:W-:Y:S01]  /*61b0*/  SEL R90, R90, 0x30, !P4 ;  /* 0x000000305a5a7807 */ /* 0x000fe20006000000 */
[----:B------:R-:W-:Y:S01]  /*61c0*/  UMOV UR56, 0x1 ;  /* 0x0000000100387882 */ /* 0x000fe20000000000 */
[----:B------:R-:W2:Y:S01]  /*61d0*/  LDCU UR45, c[0x0][0xd0c] ;  /* 0x0001a180ff2d77ac */ /* 0x000ea20008000800 */
[----:B------:R-:W2:Y:S01]  /*61e0*/  LDS R3, [UR4+0x100] ;  /* 0x00010004ff037984 */ /* 0x000ea20008000800 */
[----:B-1----:R-:W-:Y:S02]  /*61f0*/  IMAD.U32 R82, RZ, RZ, UR6 ;  /* 0x00000006ff527e24 */ /* 0x002fe4000f8e00ff */
[----:B------:R-:W-:Y:S01]  /*6200*/  IMAD.U32 R81, RZ, RZ, UR7 ;  /* 0x00000007ff517e24 */ /* 0x000fe2000f8e00ff */
[----:B------:R-:W1:Y:S01]  /*6210*/  LDCU.64 UR6, c[0x0][0xa90] ;  /* 0x00015200ff0677ac */ /* 0x000e620008000a00 */
[----:B---3--:R-:W-:Y:S01]  /*6220*/  IMAD.U32 R85, RZ, RZ, UR5 ;  /* 0x00000005ff557e24 */ /* 0x008fe2000f8e00ff */
[----:B------:R-:W-:Y:S01]  /*6230*/  UIADD3 UR4, UPT, UPT, UR4, 0x200, URZ ;  /* 0x0000020004047890 */ /* 0x000fe2000fffe0ff */
[----:B------:R-:W3:Y:S05]  /*6240*/  LDCU UR41, c[0x0][0xd30] ;  /* 0x0001a600ff2977ac */ /* 0x000eea0008000800 */
[----:B------:R-:W-:Y:S01]  /*6250*/  IMAD.U32 R95, RZ, RZ, UR4 ;  /* 0x00000004ff5f7e24 */ /* 0x000fe2000f8e00ff */
[----:B------:R-:W-:Y:S01]  /*6260*/  IADD3 R91, PT, PT, R91, UR4, RZ ;  /* 0x000000045b5b7c10 */ /* 0x000fe2000fffe0ff */
[----:B------:R-:W2:Y:S01]  /*6270*/  LDCU.64 UR42, c[0x0][0xd28] ;  /* 0x0001a500ff2a77ac */ /* 0x000ea20008000a00 */
[----:B------:R-:W2:Y:S01]  /*6280*/  LDCU.128 UR60, c[0x0][0xd10] ;  /* 0x0001a200ff3c77ac */ /* 0x000ea20008000c00 */
[----:B-1----:R-:W-:Y:S01]  /*6290*/  MOV R84, UR6 ;  /* 0x0000000600547c02 */ /* 0x002fe20008000f00 */
[----:B------:R-:W-:Y:S01]  /*62a0*/  IMAD.U32 R83, RZ, RZ, UR7 ;  /* 0x00000007ff537e24 */ /* 0x000fe2000f8e00ff */
[----:B------:R-:W1:Y:S01]  /*62b0*/  LDCU UR57, c[0x0][0x374] ;  /* 0x00006e80ff3977ac */ /* 0x000e620008000800 */
[----:B------:R-:W-:Y:S01]  /*62c0*/  UMOV UR37, URZ ;  /* 0x000000ff00257c82 */ /* 0x000fe20008000000 */
[----:B------:R-:W-:Y:S01]  /*62d0*/  UMOV UR52, URZ ;  /* 0x000000ff00347c82 */ /* 0x000fe20008000000 */
[----:B------:R-:W-:Y:S01]  /*62e0*/  UMOV UR55, URZ ;  /* 0x000000ff00377c82 */ /* 0x000fe20008000000 */
[----:B------:R-:W-:Y:S01]  /*62f0*/  UMOV UR53, URZ ;  /* 0x000000ff00357c82 */ /* 0x000fe20008000000 */
[----:B--23--:R-:W-:-:S07]  /*6300*/  IMAD.IADD R2, R3, 0x1, R2 ;  /* 0x0000000103027824 */ /* 0x00cfce00078e0202 */
.L_x_167:
[----:B------:R-:W2:Y:S01]  /*6310*/  S2UR UR40, SR_CgaCtaId ;  /* 0x00000000002879c3 */ /* 0x000ea20000008800 */
[----:B------:R-:W-:Y:S01]  /*6320*/  UMOV UR4, 0x400 ;  /* 0x0000040000047882 */ /* 0x000fe20000000000 */
[----:B------:R-:W-:Y:S01]  /*6330*/  SHF.L.U32 R3, R89, 0x1f, RZ ;  /* 0x0000001f59037819 */ /* 0x000fe200000006ff */
[----:B--2---:R-:W-:Y:S06]  /*6340*/  ULEA UR47, UR40, UR4, 0x18 ;  /* 0x00000004282f7291 */ /* 0x004fec000f8ec0ff */
[C---:B------:R-:W-:Y:S02]  /*6350*/  LEA R0, R88.reuse, UR47, 0x3 ;  /* 0x0000002f58007c11 */ /* 0x040fe4000f8e18ff */
[----:B------:R-:W-:Y:S02]  /*6360*/  LEA R5, R88, UR47, 0x4 ;  /* 0x0000002f58057c11 */ /* 0x000fe4000f8e20ff */
[----:B------:R-:W2:Y:S02]  /*6370*/  SYNCS.PHASECHK.TRANS64.TRYWAIT P0, [R0+URZ+0x80], R3 ;  /* 0x00008003000075a7 */ /* 0x000ea400080011ff */
[----:B--23--:R-:W-:Y:S05]  /*6380*/  @!P0 BRA `(.L_x_77) ;  /* 0x0000009400548947 */ /* 0x00cfea0003800000 */
.L_x_213:
[----:B------:R-:W-:Y:S01]  /*6390*/  R2UR UR7, R94 ;  /* 0x000000005e0772ca */ /* 0x000fe200000e0000 */
[----:B------:R-:W3:Y:S01]  /*63a0*/  LDS.128 R4, [R5+0xe0] ;  /* 0x0000e00005047984 */ /* 0x000ee20000000c00 */
[----:B--2---:R-:W-:Y:S01]  /*63b0*/  VIADD R0, R0, 0x90 ;  /* 0x0000009000007836 */ /* 0x004fe20000000000 */
[----:B------:R-:W-:Y:S04]  /*63c0*/  UISETP.GE.AND UP0, UPT, UR44, 0x1, UPT ;  /* 0x000000012c00788c */ /* 0x000fe8000bf06270 */
[----:B------:R-:W-:Y:S01]  /*63d0*/  PRMT R0, RZ, 0x654, R0 ;  /* 0x00000654ff007816 */ /* 0x000fe20000000000 */
[----:B------:R-:W-:Y:S01]  /*63e0*/  @!PT LDS RZ, [RZ] ;  /* 0x00000000fffff984 */ /* 0x000fe20000000800 */
[----:B------:R-:W-:Y:S01]  /*63f0*/  @!PT LDS RZ, [RZ] ;  /* 0x00000000fffff984 */ /* 0x000fe20000000800 */
[----:B------:R-:W-:Y:S01]  /*6400*/  @!PT LDS RZ, [RZ] ;  /* 0x00000000fffff984 */ /* 0x000fe20000000800 */
[----:B------:R-:W-:Y:S01]  /*6410*/  @!PT LDS RZ, [RZ] ;  /* 0x00000000fffff984 */ /* 0x000fe20000000800 */
[----:B------:R2:W-:Y:S06]  /*6420*/  MEMBAR.ALL.CTA ;  /* 0x0000000000007992 */ /* 0x0005ec0000008000 */
[----:B--2---:R-:W2:Y:S02]  /*6430*/  FENCE.VIEW.ASYNC.S ;  /* 0x00000000000073c6 */ /* 0x004ea40000000000 */
[----:B--2---:R2:W-:Y:S01]  /*6440*/  SYNCS.ARRIVE.TRANS64.RED.A1T0 RZ, [R0+URZ], RZ ;  /* 0x000000ff00ff79a7 */ /* 0x0045e200081004ff */
[----:B---3--:R-:W-:Y:S11]  /*6450*/  LOP3.LUT P0, RZ, R6, 0x1, RZ, 0xc0, !PT ;  /* 0x0000000106ff7812 */ /* 0x008ff6000780c0ff */
[----:B------:R-:W-:Y:S02]  /*6460*/  @!UPT UIADD3 URZ, UPT, UPT, URZ, URZ, URZ ;  /* 0x000000fffffff290 */ /* 0x000fe4000fffe0ff */
[----:B------:R-:W-:Y:S01]  /*6470*/  VOTEU.ANY UP1, P0 ;  /* 0x0000000000ff7886 */ /* 0x000fe20000020100 */
[----:B------:R-:W-:Y:S01]  /*6480*/  PLOP3.LUT P0, PT, PT, PT, UP1, 0x80, 0x8 ;  /* 0x000000000008781c */ /* 0x000fe20003f0f018 */
[----:B------:R-:W-:Y:S06]  /*6490*/  UP2UR UR4, UPR, URZ, 0x2 ;  /* 0x00000002ff047883 */ /* 0x000fec0008000000 */
[----:B------:R-:W-:Y:S06]  /*64a0*/  IMAD.U32 R96, RZ, RZ, UR4 ;  /* 0x00000004ff607e24 */ /* 0x000fec000f8e00ff */
[----:B------:R-:W-:Y:S02]  /*64b0*/  @P0 SHF.R.U32.HI R3, RZ, 0x10, R5 ;  /* 0x00000010ff030819 */ /* 0x000fe40000011605 */
[----:B------:R-:W-:Y:S02]  /*64c0*/  @P0 MOV R8, R4 ;  /* 0x0000000400080202 */ /* 0x000fe40000000f00 */
[----:B------:R-:W-:Y:S02]  /*64d0*/  @P0 R2UR UR4, R3 ;  /* 0x00000000030402ca */ /* 0x000fe400000e0000 */
[----:B------:R-:W-:Y:S02]  /*64e0*/  @P0 LOP3.LUT R4, R5, 0xffff, RZ, 0xc0, !PT ;  /* 0x0000ffff05040812 */ /* 0x000fe400078ec0ff */
[----:B------:R-:W-:Y:S02]  /*64f0*/  @P0 R2UR UR6, R8 ;  /* 0x00000000080602ca */ /* 0x000fe400000e0000 */
[----:B------:R-:W-:Y:S07]  /*6500*/  @P0 R2UR UR5, R4 ;  /* 0x00000000040502ca */ /* 0x000fee00000e0000 */
[----:B------:R-:W-:Y:S02]  /*6510*/  @UP1 UMOV UR7, UR4 ;  /* 0x0000000400071c82 */ /* 0x000fe40008000000 */
[----:B------:R-:W-:Y:S02]  /*6520*/  IMAD.U32 R94, RZ, RZ, UR7 ;  /* 0x00000007ff5e7e24 */ /* 0x000fe4000f8e00ff */
[----:B------:R-:W-:Y:S02]  /*6530*/  @UP1 UMOV UR39, UR6 ;  /* 0x0000000600271c82 */ /* 0x000fe40008000000 */
[----:B------:R-:W-:Y:S01]  /*6540*/  @UP1 UMOV UR38, UR5 ;  /* 0x0000000500261c82 */ /* 0x000fe20008000000 */
[----:B--2---:R-:W-:Y:S05]  /*6550*/  BRA.U !UP0, `(.L_x_78) ;  /* 0x0000000108d07547 */ /* 0x004fea000b800000 */
[----:B------:R-:W2:Y:S01]  /*6560*/  LDCU UR14, c[0x0][0xd20] ;  /* 0x0001a400ff0e77ac */ /* 0x000ea20008000800 */
[----:B------:R-:W-:Y:S01]  /*6570*/  R2UR UR10, R85 ;  /* 0x00000000550a72ca */ /* 0x000fe200000e0000 */
[----:B-1----:R-:W-:Y:S02]  /*6580*/  UIMAD.WIDE.U32 UR4, UR57, UR63, URZ ;  /* 0x0000003f390472a5 */ /* 0x002fe4000f8e00ff */
[----:B------:R-:W-:Y:S02]  /*6590*/  UISETP.NE.AND UP0, UPT, UR62, 0x1, UPT ;  /* 0x000000013e00788c */ /* 0x000fe4000bf05270 */
[----:B------:R-:W-:Y:S02]  /*65a0*/  UIMAD.WIDE.U32 UR8, UR38, UR63, URZ ;  /* 0x0000003f260872a5 */ /* 0x000fe4000f8e00ff */
[----:B------:R-:W-:Y:S02]  /*65b0*/  UISETP.NE.AND UP1, UPT, UR45, 0x1, UPT ;  /* 0x000000012d00788c */ /* 0x000fe4000bf25270 */
[----:B------:R-:W-:Y:S04]  /*65c0*/  UIMAD.WIDE.U32 UR12, UR39, UR60, URZ ;  /* 0x0000003c270c72a5 */ /* 0x000fe8000f8e00ff */
[----:B------:R-:W-:Y:S02]  /*65d0*/  UIMAD.WIDE.U32 UR6, UR10, UR60, URZ ;  /* 0x0000003c0a0672a5 */ /* 0x000fe4000f8e00ff */
[----:B------:R-:W-:Y:S01]  /*65e0*/  UISETP.NE.AND UP2, UPT, UR44, 0x1, UPT ;  /* 0x000000012c00788c */ /* 0x000fe2000bf45270 */
[----:B------:R-:W-:Y:S02]  /*65f0*/  UMOV UR4, UR5 ;  /* 0x0000000500047c82 */ /* 0x000fe40008000000 */
[----:B--2---:R-:W-:Y:S03]  /*6600*/  USHF.R.U32.HI UR5, URZ, UR14, UR4 ;  /* 0x0000000eff057299 */ /* 0x004fe60008011604 */
[----:B------:R-:W-:Y:S02]  /*6610*/  UMOV UR4, UR7 ;  /* 0x0000000700047c82 */ /* 0x000fe40008000000 */
[----:B------:R-:W-:Y:S02]  /*6620*/  USHF.R.U32.HI UR7, URZ, UR61, UR4 ;  /* 0x0000003dff077299 */ /* 0x000fe40008011604 */
[----:B------:R-:W-:Y:S02]  /*6630*/  USEL UR4, UR57, UR5, !UP0 ;  /* 0x0000000539047287 */ /* 0x000fe4000c000000 */
[----:B------:R-:W-:Y:S01]  /*6640*/  USEL UR7, UR10, UR7, !UP1 ;  /* 0x000000070a077287 */ /* 0x000fe2000c800000 */
[----:B------:R-:W-:Y:S01]  /*6650*/  UMOV UR5, UR9 ;  /* 0x0000000900057c82 */ /* 0x000fe20008000000 */
[----:B------:R-:W-:Y:S02]  /*6660*/  UIMAD.WIDE.U32 UR8, UR4, UR42, URZ ;  /* 0x0000002a040872a5 */ /* 0x000fe4000f8e00ff */
[----:B------:R-:W-:Y:S03]  /*6670*/  USHF.R.U32.HI UR6, URZ, UR14, UR5 ;  /* 0x0000000eff067299 */ /* 0x000fe60008011605 */
[----:B------:R-:W-:Y:S01]  /*6680*/  UMOV UR5, UR13 ;  /* 0x0000000d00057c82 */ /* 0x000fe20008000000 */
[----:B------:R-:W-:Y:S02]  /*6690*/  UIMAD.WIDE.U32 UR12, UR7, UR42, URZ ;  /* 0x0000002a070c72a5 */ /* 0x000fe4000f8e00ff */
[----:B------:R-:W-:Y:S02]  /*66a0*/  USEL UR6, UR38, UR6, !UP0 ;  /* 0x0000000626067287 */ /* 0x000fe4000c000000 */
[----:B------:R-:W-:Y:S01]  /*66b0*/  USHF.R.U32.HI UR5, URZ, UR61, UR5 ;  /* 0x0000003dff057299 */ /* 0x000fe20008011605 */
[----:B------:R-:W-:Y:S02]  /*66c0*/  UMOV UR8, UR9 ;  /* 0x0000000900087c82 */ /* 0x000fe40008000000 */
[----:B------:R-:W-:Y:S02]  /*66d0*/  @UP2 USHF.R.U32.HI UR4, URZ, UR43, UR8 ;  /* 0x0000002bff042299 */ /* 0x000fe40008011608 */
[----:B------:R-:W-:Y:S02]  /*66e0*/  USEL UR5, UR39, UR5, !UP1 ;  /* 0x0000000527057287 */ /* 0x000fe4000c800000 */
[----:B------:R-:W-:Y:S01]  /*66f0*/  UIMAD UR4, UR44, UR4, URZ ;  /* 0x000000042c0472a4 */ /* 0x000fe2000f8e02ff */
[----:B------:R-:W-:Y:S01]  /*6700*/  UMOV UR8, UR13 ;  /* 0x0000000d00087c82 */ /* 0x000fe20008000000 */
[----:B------:R-:W-:Y:S02]  /*6710*/  UIMAD.WIDE.U32 UR12, UR6, UR42, URZ ;  /* 0x0000002a060c72a5 */ /* 0x000fe4000f8e00ff */
[----:B------:R-:W-:Y:S02]  /*6720*/  @UP2 USHF.R.U32.HI UR7, URZ, UR43, UR8 ;  /* 0x0000002bff072299 */ /* 0x000fe40008011608 */
[----:B------:R-:W-:Y:S02]  /*6730*/  UISETP.GE.AND UP0, UPT, UR6, UR4, UPT ;  /* 0x000000040600728c */ /* 0x000fe4000bf06270 */
[----:B------:R-:W-:Y:S01]  /*6740*/  UIMAD UR8, UR44, UR7, URZ ;  /* 0x000000072c0872a4 */ /* 0x000fe2000f8e02ff */
[----:B------:R-:W-:Y:S03]  /*6750*/  UMOV UR4, UR13 ;  /* 0x0000000d00047c82 */ /* 0x000fe60008000000 */
[----:B------:R-:W-:Y:S02]  /*6760*/  UISETP.GE.OR UP0, UPT, UR5, UR8, UP0 ;  /* 0x000000080500728c */ /* 0x000fe40008706670 */
[----:B------:R-:W-:Y:S02]  /*6770*/  USHF.R.U32.HI UR4, URZ, UR43, UR4 ;  /* 0x0000002bff047299 */ /* 0x000fe40008011604 */
[----:B------:R-:W-:Y:S02]  /*6780*/  UIMAD.WIDE.U32 UR8, UR5, UR42, URZ ;  /* 0x0000002a050872a5 */ /* 0x000fe4000f8e00ff */
[----:B------:R-:W-:Y:S02]  /*6790*/  USEL UR12, UR6, UR4, !UP2 ;  /* 0x00000004060c7287 */ /* 0x000fe4000d000000 */
[----:B------:R-:W-:Y:S02]  /*67a0*/  UIADD3 UR8, UPT, UPT, -UR5, URZ, URZ ;  /* 0x000000ff05087290 */ /* 0x000fe4000fffe1ff */
[----:B------:R-:W-:Y:S01]  /*67b0*/  UIADD3 UR10, UPT, UPT, -UR12, URZ, URZ ;  /* 0x000000ff0c0a7290 */ /* 0x000fe2000fffe1ff */
[----:B------:R-:W-:Y:S01]  /*67c0*/  @!UP0 UMOV UR4, UR9 ;  /* 0x0000000900048c82 */ /* 0x000fe20008000000 */
[----:B------:R-:W-:Y:S02]  /*67d0*/  UIADD3 UR9, UPT, UPT, -UR6, URZ, URZ ;  /* 0x000000ff06097290 */ /* 0x000fe4000fffe1ff */
[----:B------:R-:W-:Y:S02]  /*67e0*/  @!UP0 USHF.R.U32.HI UR4, URZ, UR43, UR4 ;  /* 0x0000002bff048299 */ /* 0x000fe40008011604 */
[----:B------:R-:W-:Y:S02]  /*67f0*/  UIMAD UR10, UR44, UR10, UR6 ;  /* 0x0000000a2c0a72a4 */ /* 0x000fe4000f8e0206 */
[----:B------:R-:W-:Y:S04]  /*6800*/  @!UP0 USEL UR4, UR5, UR4, !UP2 ;  /* 0x0000000405048287 */ /* 0x000fe8000d000000 */
[----:B------:R-:W-:Y:S02]  /*6810*/  @!UP0 UIMAD UR10, UR7, UR10, UR4 ;  /* 0x0000000a070a82a4 */ /* 0x000fe4000f8e0204 */
[----:B------:R-:W-:Y:S02]  /*6820*/  @!UP0 UIADD3 UR12, UPT, UPT, UR12, -UR4, URZ ;  /* 0x800000040c0c8290 */ /* 0x000fe4000fffe0ff */
[----:B------:R-:W-:Y:S02]  /*6830*/  UIMAD UR7, UR45, UR8, UR39 ;  /* 0x000000082d0772a4 */ /* 0x000fe4000f8e0227 */
[----:B------:R-:W-:Y:S02]  /*6840*/  @!UP0 UIMAD UR6, UR12, UR44, UR5 ;  /* 0x0000002c0c0682a4 */ /* 0x000fe4000f8e0205 */
[----:B------:R-:W-:Y:S01]  /*6850*/  UIMAD UR4, UR62, UR9, UR38 ;  /* 0x000000093e0472a4 */ /* 0x000fe2000f8e0226 */
[----:B------:R-:W-:Y:S02]  /*6860*/  @!UP0 UMOV UR5, UR10 ;  /* 0x0000000a00058c82 */ /* 0x000fe40008000000 */
[----:B------:R-:W-:Y:S02]  /*6870*/  UIMAD UR39, UR5, UR45, UR7 ;  /* 0x0000002d052772a4 */ /* 0x000fe4000f8e0207 */
[----:B------:R-:W-:Y:S11]  /*6880*/  UIMAD UR38, UR6, UR62, UR4 ;  /* 0x0000003e062672a4 */ /* 0x000ff6000f8e0204 */
[----:B------:R-:W-:Y:S01]  /*6890*/  @!UPT UIADD3 URZ, UPT, UPT, URZ, URZ, URZ ;  /* 0x000000fffffff290 */ /* 0x000fe2000fffe0ff */
.L_x_78:
[----:B------:R-:W-:Y:S01]  /*68a0*/  UISETP.NE.AND UP0, UPT, UR41, 0x1, UPT ;  /* 0x000000012900788c */ /* 0x000fe2000bf05270 */
[----:B------:R-:W-:Y:S01]  /*68b0*/  R2UR UR16, R95 ;  /* 0x000000005f1072ca */ /* 0x000fe200000e0000 */
[----:B------:R-:W-:Y:S01]  /*68c0*/  USHF.L.U32 UR49, UR11, 0x7, URZ ;  /* 0x000000070b317899 */ /* 0x000fe200080006ff */
[----:B------:R-:W-:Y:S01]  /*68d0*/  IADD3 R88, PT, PT, R88, 0x1, RZ ;  /* 0x0000000158587810 */ /* 0x000fe20007ffe0ff */
[----:B------:R-:W-:Y:S07]  /*68e0*/  USHF.L.U32 UR54, UR25, 0x8, URZ ;  /* 0x0000000819367899 */ /* 0x000fee00080006ff */
[----:B------:R-:W2:Y:S01]  /*68f0*/  @!UP0 LDCU.128 UR12, c[0x0][0xd10] ;  /* 0x0001a200ff0c87ac */ /* 0x000ea20008000c00 */
[----:B------:R-:W3:Y:S01]  /*6900*/  @!UP0 LDCU UR5, c[0x0][0xd0c] ;  /* 0x0001a180ff0587ac */ /* 0x000ee20008000800 */
[----:B------:R-:W1:Y:S01]  /*6910*/  @!UP0 LDCU UR10, c[0x0][0xd20] ;  /* 0x0001a400ff0a87ac */ /* 0x000e620008000800 */
[----:B--2---:R-:W-:Y:S02]  /*6920*/  UIMAD.WIDE.U32 UR8, UR39, UR12, URZ ;  /* 0x0000000c270872a5 */ /* 0x004fe4000f8e00ff */
[----:B------:R-:W-:Y:S02]  /*6930*/  UIMAD.WIDE.U32 UR6, UR38, UR15, URZ ;  /* 0x0000000f260672a5 */ /* 0x000fe4000f8e00ff */
[----:B------:R-:W-:Y:S03]  /*6940*/  @!UP0 UISETP.NE.AND UP1, UPT, UR14, 0x1, UPT ;  /* 0x000000010e00888c */ /* 0x000fe6000bf25270 */
[----:B------:R-:W-:Y:S01]  /*6950*/  @!UP0 UMOV UR4, UR9 ;  /* 0x0000000900048c82 */ /* 0x000fe20008000000 */
[----:B---3--:R-:W-:Y:S02]  /*6960*/  @!UP0 UISETP.NE.AND UP2, UPT, UR5, 0x1, UPT ;  /* 0x000000010500888c */ /* 0x008fe4000bf45270 */
[----:B------:R-:W-:Y:S01]  /*6970*/  @!UP0 USHF.R.U32.HI UR4, URZ, UR13, UR4 ;  /* 0x0000000dff048299 */ /* 0x000fe20008011604 */
[----:B------:R-:W-:Y:S02]  /*6980*/  @!UP0 UMOV UR6, UR7 ;  /* 0x0000000700068c82 */ /* 0x000fe40008000000 */
[----:B-1----:R-:W-:Y:S02]  /*6990*/  @!UP0 USHF.R.U32.HI UR6, URZ, UR10, UR6 ;  /* 0x0000000aff068299 */ /* 0x002fe40008011606 */
[----:B------:R-:W-:Y:S02]  /*69a0*/  @!UP0 USEL UR7, UR39, UR4, !UP2 ;  /* 0x0000000427078287 */ /* 0x000fe4000d000000 */
[----:B------:R-:W-:Y:S04]  /*69b0*/  @!UP0 USEL UR6, UR38, UR6, !UP1 ;  /* 0x0000000626068287 */ /* 0x000fe8000c800000 */
[----:B------:R-:W-:Y:S02]  /*69c0*/  @!UP0 UIADD3 UR4, UPT, UPT, -UR7, UR6, URZ ;  /* 0x0000000607048290 */ /* 0x000fe4000fffe1ff */
[----:B------:R-:W-:Y:S02]  /*69d0*/  @!UP0 UIADD3 UR6, UPT, UPT, UR7, -UR6, URZ ;  /* 0x8000000607068290 */ /* 0x000fe4000fffe0ff */
[----:B------:R-:W-:Y:S02]  /*69e0*/  @!UP0 UIMAD UR39, UR4, UR5, UR39 ;  /* 0x00000005042782a4 */ /* 0x000fe4000f8e0227 */
[----:B------:R-:W-:Y:S02]  /*69f0*/  @!UP0 UIMAD UR38, UR6, UR14, UR38 ;  /* 0x0000000e062682a4 */ /* 0x000fe4000f8e0226 */
[----:B------:R-:W-:Y:S09]  /*6a00*/  ULOP3.LUT UP0, URZ, UR16, 0x1f0, URZ, 0xc0, !UPT ;  /* 0x000001f010ff7892 */ /* 0x000ff2000f80c0ff */
[----:B------:R-:W-:Y:S05]  /*6a10*/  BRA.U !UP0, `(.L_x_79) ;  /* 0x00000001087c7547 */ /* 0x000fea000b800000 */
[----:B------:R-:W1:Y:S01]  /*6a20*/  LDCU.64 UR8, c[0x4][0x80] ;  /* 0x01001000ff0877ac */ /* 0x000e620008000a00 */
[----:B------:R-:W-:Y:S01]  /*6a30*/  MOV R16, 0x0 ;  /* 0x0000000000107802 */ /* 0x000fe20000000f00 */
[----:B------:R-:W-:Y:S02]  /*6a40*/  HFMA2 R12, -RZ, RZ, 0, 5.9604644775390625e-08 ;  /* 0x00000001ff0c7431 */ /* 0x000fe400000001ff */
[----:B------:R-:W-:Y:S01]  /*6a50*/  IMAD.MOV.U32 R8, RZ, RZ, 0x70 ;  /* 0x00000070ff087424 */ /* 0x000fe200078e00ff */
[----:B------:R2:W3:Y:S01]  /*6a60*/  LDC.64 R14, c[0x4][R16] ;  /* 0x01000000100e7b82 */ /* 0x0004e20000000a00 */
[----:B------:R-:W4:Y:S01]  /*6a70*/  LDCU.64 UR6, c[0x4][0x88] ;  /* 0x01001100ff0677ac */ /* 0x000f220008000a00 */
[----:B------:R-:W-:Y:S01]  /*6a80*/  IMAD.MOV.U32 R13, RZ, RZ, RZ ;  /* 0x000000ffff0d7224 */ /* 0x000fe200078e00ff */
[----:B------:R-:W2:Y:S01]  /*6a90*/  LDCU.64 UR4, c[0x4][0x8] ;  /* 0x01000100ff0477ac */ /* 0x000ea20008000a00 */
[----:B-1----:R-:W-:Y:S01]  /*6aa0*/  MOV R5, UR9 ;  /* 0x0000000900057c02 */ /* 0x002fe20008000f00 */
[----:B------:R-:W-:Y:S01]  /*6ab0*/  IMAD.U32 R4, RZ, RZ, UR8 ;  /* 0x00000008ff047e24 */ /* 0x000fe2000f8e00ff */
[----:B----4-:R-:W-:Y:S01]  /*6ac0*/  MOV R7, UR7 ;  /* 0x0000000700077c02 */ /* 0x010fe20008000f00 */
[----:B------:R-:W-:Y:S01]  /*6ad0*/  IMAD.U32 R6, RZ, RZ, UR6 ;  /* 0x00000006ff067e24 */ /* 0x000fe2000f8e00ff */
[----:B--2---:R-:W-:Y:S01]  /*6ae0*/  MOV R11, UR5 ;  /* 0x00000005000b7c02 */ /* 0x004fe20008000f00 */
[----:B------:R-:W-:Y:S02]  /*6af0*/  IMAD.U32 R10, RZ, RZ, UR4 ;  /* 0x00000004ff0a7e24 */ /* 0x000fe4000f8e00ff */
[----:B------:R-:W-:Y:S07]  /*6b00*/  LEPC R20, `(.L_x_80) ;  /* 0x000000001014794e */ /* 0x000fee0000000000 */
[----:B---3-5:R-:W-:Y:S05]  /*6b10*/  CALL.ABS.NOINC R14 ;  /* 0x000000000e007343 */ /* 0x028fea0003c00000 */
.L_x_80:
[----:B------:R-:W1:Y:S01]  /*6b20*/  LDCU.64 UR8, c[0x4][0x80] ;  /* 0x01001000ff0877ac */ /* 0x000e620008000a00 */
[----:B------:R-:W2:Y:S01]  /*6b30*/  LDC.64 R16, c[0x4][R16] ;  /* 0x0100000010107b82 */ /* 0x000ea20000000a00 */
[----:B------:R-:W-:Y:S02]  /*6b40*/  HFMA2 R12, -RZ, RZ, 0, 5.9604644775390625e-08 ;  /* 0x00000001ff0c7431 */ /* 0x000fe400000001ff */
[----:B------:R-:W-:Y:S02]  /*6b50*/  IMAD.MOV.U32 R8, RZ, RZ, 0x70 ;  /* 0x00000070ff087424 */ /* 0x000fe400078e00ff */
[----:B------:R-:W-:Y:S01]  /*6b60*/  IMAD.MOV.U32 R13, RZ, RZ, RZ ;  /* 0x000000ffff0d7224 */ /* 0x000fe200078e00ff */
[----:B------:R-:W3:Y:S01]  /*6b70*/  LDCU.64 UR6, c[0x4][0x88] ;  /* 0x01001100ff0677ac */ /* 0x000ee20008000a00 */
[----:B------:R-:W4:Y:S01]  /*6b80*/  LDCU.64 UR4, c[0x4][0x8] ;  /* 0x01000100ff0477ac */ /* 0x000f220008000a00 */
[----:B-1----:R-:W-:Y:S02]  /*6b90*/  MOV R4, UR8 ;  /* 0x0000000800047c02 */ /* 0x002fe40008000f00 */
[----:B------:R-:W-:Y:S02]  /*6ba0*/  MOV R5, UR9 ;  /* 0x0000000900057c02 */ /* 0x000fe40008000f00 */
[----:B---3--:R-:W-:Y:S01]  /*6bb0*/  MOV R7, UR7 ;  /* 0x0000000700077c02 */ /* 0x008fe20008000f00 */
[----:B------:R-:W-:Y:S01]  /*6bc0*/  IMAD.U32 R6, RZ, RZ, UR6 ;  /* 0x00000006ff067e24 */ /* 0x000fe2000f8e00ff */
[----:B----4-:R-:W-:Y:S01]  /*6bd0*/  MOV R11, UR5 ;  /* 0x00000005000b7c02 */ /* 0x010fe20008000f00 */
[----:B------:R-:W-:Y:S02]  /*6be0*/  IMAD.U32 R10, RZ, RZ, UR4 ;  /* 0x00000004ff0a7e24 */ /* 0x000fe4000f8e00ff */
[----:B------:R-:W-:Y:S07]  /*6bf0*/  LEPC R20, `(.L_x_79) ;  /* 0x000000001014794e */ /* 0x000fee0000000000 */
[----:B--2---:R-:W-:Y:S05]  /*6c00*/  CALL.ABS.NOINC R16 ;  /* 0x0000000010007343 */ /* 0x004fea0003c00000 */
.L_x_79:
[----:B------:R-:W-:Y:S02]  /*6c10*/  R2UR UR8, R86 ;  /* 0x00000000560872ca */ /* 0x000fe400000e0000 */
[----:B------:R-:W-:Y:S02]  /*6c20*/  R2UR UR7, R84 ;  /* 0x00000000540772ca */ /* 0x000fe400000e0000 */
[----:B------:R-:W-:Y:S02]  /*6c30*/  R2UR UR6, R83 ;  /* 0x00000000530672ca */ /* 0x000fe400000e0000 */
[----:B------:R-:W-:Y:S02]  /*6c40*/  R2UR UR5, R82 ;  /* 0x00000000520572ca */ /* 0x000fe400000e0000 */
[----:B------:R-:W-:Y:S02]  /*6c50*/  R2UR UR4, R81 ;  /* 0x00000000510472ca */ /* 0x000fe400000e0000 */
[----:B------:R-:W-:Y:S03]  /*6c60*/  ISETP.NE.U32.AND P4, PT, R76, RZ, PT ;  /* 0x000000ff4c00720c */ /* 0x000fe60003f85070 */
[----:B------:R-:W-:Y:S01]  /*6c70*/  UISETP.NE.AND UP2, UPT, UR8, URZ, UPT ;  /* 0x000000ff0800728c */ /* 0x000fe2000bf45270 */
[----:B------:R-:W-:Y:S01]  /*6c80*/  ISETP.NE.AND.EX P4, PT, R77, RZ, PT, P4 ;  /* 0x000000ff4d00720c */ /* 0x000fe20003f85340 */
[----:B------:R-:W-:Y:S04]  /*6c90*/  UISETP.NE.U32.AND UP0, UPT, UR7, URZ, UPT ;  /* 0x000000ff0700728c */ /* 0x000fe8000bf05070 */
[----:B------:R-:W-:Y:S01]  /*6ca0*/  ISETP.NE.U32.AND P2, PT, RZ, UR5, PT ;  /* 0x00000005ff007c0c */ /* 0x000fe2000bf45070 */
[----:B------:R-:W-:Y:S01]  /*6cb0*/  UISETP.NE.AND.EX UP1, UPT, UR6, URZ, UPT, UP0 ;  /* 0x000000ff0600728c */ /* 0x000fe2000bf25300 */
[----:B------:R-:W-:Y:S01]  /*6cc0*/  PLOP3.LUT P1, PT, PT, PT, UP2, 0x80, 0x8 ;  /* 0x000000000008781c */ /* 0x000fe20003f2f028 */
[----:B------:R-:W-:Y:S01]  /*6cd0*/  UPLOP3.LUT UP0, UPT, UPT, UPT, UPT, 0x40, 0x4 ;  /* 0x000000000004789c */ /* 0x000fe20003f0e870 */
[----:B------:R-:W-:Y:S01]  /*6ce0*/  ISETP.NE.AND.EX P2, PT, RZ, UR4, PT, P2 ;  /* 0x00000004ff007c0c */ /* 0x000fe2000bf45320 */
[----:B------:R-:W-:Y:S06]  /*6cf0*/  @UP2 UPLOP3.LUT UP0, UPT, UPT, UPT, UP1, 0x80, 0x8 ;  /* 0x000000000008289c */ /* 0x000fec0003f0f010 */
[----:B------:R-:W-:Y:S01]  /*6d00*/  PLOP3.LUT P0, PT, PT, PT, UP0, 0x80, 0x8 ;  /* 0x000000000008781c */ /* 0x000fe20003f0f008 */
[----:B------:R-:W-:Y:S01]  /*6d10*/  @!UPT UIADD3 URZ, UPT, UPT, URZ, URZ, URZ ;  /* 0x000000fffffff290 */ /* 0x000fe2000fffe0ff */
[----:B------:R-:W-:Y:S11]  /*6d20*/  BRA.U !UP1, `(.L_x_81) ;  /* 0x0000000109487547 */ /* 0x000ff6000b800000 */
[----:B------:R-:W1:Y:S01]  /*6d30*/  LDCU.64 UR8, c[0x0][0x358] ;  /* 0x00006b00ff0877ac */ /* 0x000e620008000a00 */
[----:B------:R-:W-:Y:S01]  /*6d40*/  R2UR UR5, R82 ;  /* 0x00000000520572ca */ /* 0x000fe200000e0000 */
[----:B------:R-:W-:Y:S01]  /*6d50*/  IMAD.MOV.U32 R79, RZ, RZ, 0x1 ;  /* 0x00000001ff4f7424 */ /* 0x000fe200078e00ff */
[----:B------:R-:W-:Y:S01]  /*6d60*/  R2UR UR4, R81 ;  /* 0x00000000510472ca */ /* 0x000fe200000e0000 */
[----:B------:R-:W-:Y:S01]  /*6d70*/  IMAD.MOV.U32 R0, RZ, RZ, 0x1 ;  /* 0x00000001ff007424 */ /* 0x000fe200078e00ff */
[----:B------:R-:W-:Y:S09]  /*6d80*/  R2UR UR6, R84 ;  /* 0x00000000540672ca */ /* 0x000ff200000e0000 */
[----:B------:R-:W-:Y:S04]  /*6d90*/  UISETP.NE.U32.AND UP0, UPT, UR5, URZ, UPT ;  /* 0x000000ff0500728c */ /* 0x000fe8000bf05070 */
[----:B------:R-:W-:Y:S06]  /*6da0*/  UISETP.NE.AND.EX UP0, UPT, UR4, URZ, UPT, UP0 ;  /* 0x000000ff0400728c */ /* 0x000fec000bf05300 */
[----:B------:R-:W-:Y:S05]  /*6db0*/  PLOP3.LUT P3, PT, PT, PT, UP0, 0x80, 0x8 ;  /* 0x000000000008781c */ /* 0x000fea0003f6f008 */
[----:B------:R-:W2:Y:S01]  /*6dc0*/  @UP0 LDCU.64 UR4, c[0x0][0xa88] ;  /* 0x00015100ff0407ac */ /* 0x000ea20008000a00 */
[----:B------:R-:W-:Y:S07]  /*6dd0*/  @UP0 UIMAD UR6, UR36, UR6, URZ ;  /* 0x00000006240602a4 */ /* 0x000fee000f8e02ff */
[----:B------:R-:W-:Y:S01]  /*6de0*/  @!P3 PRMT R79, R0, 0x7610, R79 ;  /* 0x00007610004fb816 */ /* 0x000fe2000000004f */
[----:B--2---:R-:W-:Y:S06]  /*6df0*/  @UP0 UIMAD.WIDE UR4, UR6, 0x4, UR4 ;  /* 0x00000004060408a5 */ /* 0x004fec000f8e0204 */
[----:B------:R-:W-:Y:S02]  /*6e00*/  IMAD.U32 R4, RZ, RZ, UR4 ;  /* 0x00000004ff047e24 */ /* 0x000fe4000f8e00ff */
[----:B------:R-:W-:Y:S03]  /*6e10*/  IMAD.U32 R5, RZ, RZ, UR5 ;  /* 0x00000005ff057e24 */ /* 0x000fe6000f8e00ff */
[----:B------:R-:W2:Y:S02]  /*6e20*/  @!UP0 LDCU UR4, c[0x0][0xa80] ;  /* 0x00015000ff0487ac */ /* 0x000ea40008000800 */
[----:B-1---5:R1:W5:Y:S02]  /*6e30*/  @P3 LDG.E R41, desc[UR8][R4.64] ;  /* 0x0000000804293981 */ /* 0x022364000c1e1900 */
[----:B-12---:R-:W-:Y:S02]  /*6e40*/  @!P3 IMAD.U32 R41, RZ, RZ, UR4 ;  /* 0x00000004ff29be24 */ /* 0x006fe4000f8e00ff */
.L_x_81:
[----:B------:R-:W-:Y:S05]  /*6e50*/  @!P4 BRA `(.L_x_82) ;  /* 0x000000000024c947 */ /* 0x000fea0003800000 */
[----:B----4-:R-:W-:Y:S01]  /*6e60*/  ISETP.NE.U32.AND P3, PT, R74, RZ, PT ;  /* 0x000000ff4a00720c */ /* 0x010fe20003f65070 */
[----:B------:R-:W1:Y:S03]  /*6e70*/  LDCU.64 UR4, c[0x0][0x358] ;  /* 0x00006b00ff0477ac */ /* 0x000e660008000a00 */
[----:B------:R-:W-:Y:S11]  /*6e80*/  ISETP.NE.AND.EX P3, PT, R75, RZ, PT, P3 ;  /* 0x000000ff4b00720c */ /* 0x000ff60003f65330 */
[----:B------:R-:W-:Y:S02]  /*6e90*/  @!UPT UIADD3 URZ, UPT, UPT, URZ, URZ, URZ ;  /* 0x000000fffffff290 */ /* 0x000fe4000fffe0ff */
[----:B------:R-:W2:Y:S01]  /*6ea0*/  @P3 LDC.64 R4, c[0x0][0xaa8] ;  /* 0x0002aa00ff043b82 */ /* 0x000ea20000000a00 */
[----:B------:R-:W-:Y:S04]  /*6eb0*/  @P3 IMAD R0, R76, UR36, RZ ;  /* 0x000000244c003c24 */ /* 0x000fe8000f8e02ff */
[----:B--2---:R-:W-:Y:S05]  /*6ec0*/  @P3 IMAD.WIDE R4, R0, 0x4, R4 ;  /* 0x0000000400043825 */ /* 0x004fea00078e0204 */
[----:B-1---5:R1:W5:Y:S02]  /*6ed0*/  @P3 LDG.E R36, desc[UR4][R4.64] ;  /* 0x0000000404243981 */ /* 0x022364000c1e1900 */
[----:B-1----:R-:W2:Y:S02]  /*6ee0*/  @!P3 LDC R36, c[0x0][0xaa0] ;  /* 0x0002a800ff24bb82 */ /* 0x002ea40000000800 */
.L_x_82:
[----:B-----5:R-:W-:Y:S01]  /*6ef0*/  FSETP.NEU.AND P3, PT, R41, RZ, PT ;  /* 0x000000ff2900720b */ /* 0x020fe20003f6d000 */
[----:B------:R-:W-:Y:S01]  /*6f00*/  ULOP3.LUT UR4, UR56, 0x1, URZ, 0x3c, !UPT ;  /* 0x0000000138047892 */ /* 0x000fe2000f8e3cff */
[----:B------:R-:W-:Y:S01]  /*6f10*/  SEL R6, RZ, 0xffffffff, P2 ;  /* 0xffffffffff067807 */ /* 0x000fe20001000000 */
[----:B------:R-:W-:Y:S01]  /*6f20*/  IMAD.U32 R104, RZ, RZ, UR52 ;  /* 0x00000034ff687e24 */ /* 0x000fe2000f8e00ff */
[C---:B------:R-:W-:Y:S01]  /*6f30*/  @P1 LOP3.LUT P2, RZ, R79.reuse, 0xff, RZ, 0xc0, !PT ;  /* 0x000000ff4fff1812 */ /* 0x040fe2000784c0ff */
[----:B------:R-:W-:Y:S01]  /*6f40*/  IMAD.SHL.U32 R99, R90, 0x4, RZ ;  /* 0x000000045a637824 */ /* 0x000fe200078e00ff */
[----:B------:R-:W-:Y:S01]  /*6f50*/  @P1 SEL R5, RZ, 0xffffffff, P3 ;  /* 0xffffffffff051807 */ /* 0x000fe20001800000 */
[----:B------:R-:W-:Y:S01]  /*6f60*/  IMAD.U32 R102, RZ, RZ, UR4 ;  /* 0x00000004ff667e24 */ /* 0x000fe2000f8e00ff */
[----:B------:R-:W-:Y:S01]  /*6f70*/  LOP3.LUT P4, R87, R79, 0xff, RZ, 0xc0, !PT ;  /* 0x000000ff4f577812 */ /* 0x000fe2000788c0ff */
[----:B------:R-:W-:Y:S01]  /*6f80*/  IMAD.SHL.U32 R104, R104, 0x4000, RZ ;  /* 0x0000400068687824 */ /* 0x000fe200078e00ff */
[----:B------:R-:W-:Y:S01]  /*6f90*/  @P0 SEL R5, R6, R5, !P2 ;  /* 0x0000000506050207 */ /* 0x000fe20005000000 */
[----:B------:R-:W-:Y:S01]  /*6fa0*/  IMAD.U32 R3, RZ, RZ, UR37 ;  /* 0x00000025ff037e24 */ /* 0x000fe2000f8e00ff */
[----:B------:R-:W-:Y:S01]  /*6fb0*/  PLOP3.LUT P0, PT, PT, PT, UP1, 0x80, 0x8 ;  /* 0x000000000008781c */ /* 0x000fe20003f0f018 */
[----:B------:R-:W-:Y:S01]  /*6fc0*/  IMAD.IADD R107, R91, 0x1, R104 ;  /* 0x000000015b6b7824 */ /* 0x000fe200078e0268 */
[----:B------:R-:W-:Y:S01]  /*6fd0*/  @P1 LOP3.LUT R5, R5, 0x1, RZ, 0xc0, !PT ;  /* 0x0000000105051812 */ /* 0x000fe200078ec0ff */
[----:B------:R-:W-:Y:S01]  /*6fe0*/  IMAD.SHL.U32 R98, R92, 0x4, RZ ;  /* 0x000000045c627824 */ /* 0x000fe200078e00ff */
[----:B------:R-:W-:Y:S01]  /*6ff0*/  BSSY B1, `(.L_x_83) ;  /* 0x000006a000017945 */ /* 0x000fe20003800000 */
[----:B------:R-:W-:Y:S01]  /*7000*/  IMAD.IADD R105, R107, 0x1, R99 ;  /* 0x000000016b697824 */ /* 0x000fe200078e0263 */
[----:B------:R-:W-:Y:S01]  /*7010*/  ISETP.NE.U32.OR P5, PT, R5, 0x1, !P1 ;  /* 0x000000010500780c */ /* 0x000fe20004fa5470 */
[----:B------:R-:W-:Y:S01]  /*7020*/  IMAD.U32 R5, RZ, RZ, UR52 ;  /* 0x00000034ff057e24 */ /* 0x000fe2000f8e00ff */
[----:B------:R-:W-:Y:S01]  /*7030*/  CS2R R70, SRZ ;  /* 0x0000000000467805 */ /* 0x000fe2000001ff00 */
[----:B------:R-:W-:Y:S01]  /*7040*/  IMAD.MOV.U32 R101, RZ, RZ, 0x1 ;  /* 0x00000001ff657424 */ /* 0x000fe200078e00ff */
[----:B------:R-:W-:Y:S01]  /*7050*/  P2R R97, PR, RZ, 0x20 ;  /* 0x00000020ff617803 */ /* 0x000fe20000000000 */
[----:B------:R-:W-:Y:S01]  /*7060*/  IMAD.MOV.U32 R72, RZ, RZ, RZ ;  /* 0x000000ffff487224 */ /* 0x000fe200078e00ff */
[----:B------:R-:W-:Y:S01]  /*7070*/  LEA R4, R5, UR47, 0x3 ;  /* 0x0000002f05047c11 */ /* 0x000fe2000f8e18ff */
[----:B------:R-:W-:Y:S01]  /*7080*/  IMAD.U32 R5, RZ, RZ, UR37 ;  /* 0x00000025ff057e24 */ /* 0x000fe2000f8e00ff */
[----:B------:R-:W-:Y:S02]  /*7090*/  CS2R R68, SRZ ;  /* 0x0000000000447805 */ /* 0x000fe4000001ff00 */
[----:B------:R-:W-:Y:S02]  /*70a0*/  CS2R R66, SRZ ;  /* 0x0000000000427805 */ /* 0x000fe4000001ff00 */
[----:B------:R-:W-:Y:S02]  /*70b0*/  CS2R R64, SRZ ;  /* 0x0000000000407805 */ /* 0x000fe4000001ff00 */
[----:B------:R-:W-:Y:S02]  /*70c0*/  CS2R R62, SRZ ;  /* 0x00000000003e7805 */ /* 0x000fe4000001ff00 */
[----:B------:R-:W-:Y:S02]  /*70d0*/  SHF.L.U32 R0, R5, 0x1f, RZ ;  /* 0x0000001f05007819 */ /* 0x000fe400000006ff */
[----:B------:R-:W-:Y:S02]  /*70e0*/  CS2R R60, SRZ ;  /* 0x00000000003c7805 */ /* 0x000fe4000001ff00 */
[----:B------:R-:W-:Y:S02]  /*70f0*/  @P5 SHF.L.U32 R7, R102, 0x1f, RZ ;  /* 0x0000001f66075819 */ /* 0x000fe400000006ff */
[----:B------:R-:W-:Y:S02]  /*7100*/  CS2R R58, SRZ ;  /* 0x00000000003a7805 */ /* 0x000fe4000001ff00 */
[----:B------:R-:W-:Y:S02]  /*7110*/  SEL R5, RZ, 0xffffffff, P3 ;  /* 0xffffffffff057807 */ /* 0x000fe40001800000 */
[----:B------:R-:W-:Y:S01]  /*7120*/  CS2R R56, SRZ ;  /* 0x0000000000387805 */ /* 0x000fe2000001ff00 */
[----:B------:R-:W1:Y:S01]  /*7130*/  @P5 SYNCS.PHASECHK.TRANS64.TRYWAIT P2, [R4+URZ+0x40], R7 ;  /* 0x00004007040055a7 */ /* 0x000e6200080411ff */
[----:B------:R-:W-:Y:S02]  /*7140*/  CS2R R54, SRZ ;  /* 0x0000000000367805 */ /* 0x000fe4000001ff00 */
[----:B------:R-:W-:Y:S02]  /*7150*/  @P0 SEL R5, R6, R5, !P4 ;  /* 0x0000000506050207 */ /* 0x000fe40006000000 */
[----:B------:R-:W-:Y:S02]  /*7160*/  CS2R R52, SRZ ;  /* 0x0000000000347805 */ /* 0x000fe4000001ff00 */
[----:B------:R-:W-:Y:S02]  /*7170*/  ISETP.NE.AND P0, PT, RZ, UR37, PT ;  /* 0x00000025ff007c0c */ /* 0x000fe4000bf05270 */
[----:B------:R-:W-:Y:S02]  /*7180*/  CS2R R50, SRZ ;  /* 0x0000000000327805 */ /* 0x000fe4000001ff00 */
[----:B------:R-:W-:Y:S02]  /*7190*/  LOP3.LUT R5, R5, 0x1, RZ, 0xc0, !PT ;  /* 0x0000000105057812 */ /* 0x000fe400078ec0ff */
[----:B------:R-:W-:Y:S02]  /*71a0*/  CS2R R48, SRZ ;  /* 0x0000000000307805 */ /* 0x000fe4000001ff00 */
[----:B------:R-:W-:Y:S02]  /*71b0*/  CS2R R46, SRZ ;  /* 0x00000000002e7805 */ /* 0x000fe4000001ff00 */
[----:B------:R-:W-:Y:S02]  /*71c0*/  CS2R R44, SRZ ;  /* 0x00000000002c7805 */ /* 0x000fe4000001ff00 */
[----:B------:R-:W-:Y:S02]  /*71d0*/  ISETP.NE.U32.AND P3, PT, R5, 0x1, PT ;  /* 0x000000010500780c */ /* 0x000fe40003f65070 */
[----:B------:R-:W-:Y:S01]  /*71e0*/  CS2R R42, SRZ ;  /* 0x00000000002a7805 */ /* 0x000fe2000001ff00 */
[----:B------:R-:W-:Y:S01]  /*71f0*/  IMAD.MOV.U32 R40, RZ, RZ, RZ ;  /* 0x000000ffff287224 */ /* 0x000fe200078e00ff */
[----:B------:R-:W-:Y:S01]  /*7200*/  SEL R38, RZ, 0xe0, P0 ;  /* 0x000000e0ff267807 */ /* 0x000fe20000000000 */
[----:B------:R-:W-:Y:S01]  /*7210*/  IMAD.U32 R100, RZ, RZ, UR52 ;  /* 0x00000034ff647e24 */ /* 0x000fe2000f8e00ff */
[----:B------:R-:W-:Y:S01]  /*7220*/  P2R R103, PR, RZ, 0x8 ;  /* 0x00000008ff677803 */ /* 0x000fe20000000000 */
[----:B------:R3:W2:Y:S01]  /*7230*/  SYNCS.PHASECHK.TRANS64.TRYWAIT P1, [UR47+0xa0], R0 ;  /* 0x0000a000ff0075a7 */ /* 0x0006a2000802112f */
[----:B------:R-:W-:Y:S02]  /*7240*/  IMAD R37, R3, 0xe0, R2 ;  /* 0x000000e003257824 */ /* 0x000fe400078e0202 */
[----:B------:R-:W-:Y:S02]  /*7250*/  IMAD.IADD R108, R107, 0x1, R98 ;  /* 0x000000016b6c7824 */ /* 0x000fe400078e0262 */
[----:B------:R-:W-:Y:S01]  /*7260*/  IMAD.IADD R106, R98, 0x1, R105 ;  /* 0x00000001626a7824 */ /* 0x000fe200078e0269 */
[----:B-1----:R-:W-:Y:S01]  /*7270*/  @P5 SEL R101, RZ, 0x1, !P2 ;  /* 0x00000001ff655807 */ /* 0x002fe20005000000 */
[----:B---3--:R-:W-:Y:S06]  /*7280*/  @!P5 BRA `(.L_x_84) ;  /* 0x000000040000d947 */ /* 0x008fec0003800000 */
[----:B------:R-:W-:Y:S01]  /*7290*/  HFMA2 R42, -RZ, RZ, 0, 0 ;  /* 0x00000000ff2a7431 */ /* 0x000fe200000001ff */
[----:B------:R-:W-:Y:S01]  /*72a0*/  ISETP.NE.AND P0, PT, R101, RZ, PT ;  /* 0x000000ff6500720c */ /* 0x000fe20003f05270 */
[----:B------:R-:W-:Y:S01]  /*72b0*/  IMAD.MOV.U32 R40, RZ, RZ, RZ ;  /* 0x000000ffff287224 */ /* 0x000fe200078e00ff */
[----:B------:R-:W-:Y:S11]  /*72c0*/  BSSY B0, `(.L_x_85) ;  /* 0x0000005000007945 */ /* 0x000ff60003800000 */
[----:B------:R-:W-:Y:S05]  /*72d0*/  @P0 BRA `(.L_x_86) ;  /* 0x00000000000c0947 */ /* 0x000fea0003800000 */
[----:B------:R-:W-:Y:S04]  /*72e0*/  SHF.L.U32 R3, R102, 0x1f, RZ ;  /* 0x0000001f66037819 */ /* 0x000fe800000006ff */
[----:B------:R-:W1:Y:S02]  /*72f0*/  SYNCS.PHASECHK.TRANS64.TRYWAIT P0, [R4+URZ+0x40], R3 ;  /* 0x00004003040075a7 */ /* 0x000e6400080011ff */
[----:B-1----:R-:W-:Y:S05]  /*7300*/  @!P0 BRA `(.L_x_87) ;  /* 0x0000008400888947 */ /* 0x002fea0003800000 */
.L_x_86:
[----:B------:R-:W-:Y:S05]  /*7310*/  BSYNC B0 ;  /* 0x0000000000007941 */ /* 0x000fea0003800000 */
.L_x_85:
[----:B------:R-:W-:Y:S01]  /*7320*/  ISETP.NE.AND P0, PT, R103, RZ, PT ;  /* 0x000000ff6700720c */ /* 0x000fe20003f05270 */
[----:B------:R-:W-:Y:S01]  /*7330*/  IMAD.MOV.U32 R43, RZ, RZ, RZ ;  /* 0x000000ffff2b7224 */ /* 0x000fe200078e00ff */
[----:B------:R-:W-:Y:S02]  /*7340*/  CS2R R44, SRZ ;  /* 0x00000000002c7805 */ /* 0x000fe4000001ff00 */
        /* <DEDUP_REMOVED lines=9> */
[----:B------:R-:W-:Y:S01]  /*73e0*/  CS2R R64, SRZ ;  /* 0x0000000000407805 */ /* 0x000fe2000001ff00 */
[----:B------:R3:W1:Y:S01]  /*73f0*/  @P0 LDS R40, [R107] ;  /* 0x000000006b280984 */ /* 0x0006620000000800 */
[----:B------:R-:W-:Y:S02]  /*7400*/  CS2R R66, SRZ ;  /* 0x0000000000427805 */ /* 0x000fe4000001ff00 */
[----:B------:R-:W-:Y:S02]  /*7410*/  CS2R R68, SRZ ;  /* 0x0000000000447805 */ /* 0x000fe4000001ff00 */
[----:B------:R-:W-:Y:S01]  /*7420*/  CS2R R70, SRZ ;  /* 0x0000000000467805 */ /* 0x000fe2000001ff00 */
[----:B------:R3:W1:Y:S01]  /*7430*/  @P0 LDS R42, [R108] ;  /* 0x000000006c2a0984 */ /* 0x0006620000000800 */
[----:B------:R-:W-:Y:S01]  /*7440*/  IMAD.MOV.U32 R72, RZ, RZ, RZ ;  /* 0x000000ffff487224 */ /* 0x000fe200078e00ff */
[----:B------:R-:W-:Y:S02]  /*7450*/  UIADD3 UR4, UPT, UPT, UR52, 0x1, URZ ;  /* 0x0000000134047890 */ /* 0x000fe4000fffe0ff */
[----:B------:R3:W1:Y:S02]  /*7460*/  @P0 LDS R43, [R105] ;  /* 0x00000000692b0984 */ /* 0x0006640000000800 */
[----:B------:R-:W-:Y:S02]  /*7470*/  UISETP.NE.AND UP0, UPT, UR4, 0x3, UPT ;  /* 0x000000030400788c */ /* 0x000fe4000bf05270 */
[----:B------:R3:W1:Y:S02]  /*7480*/  @P0 LDS R44, [R106] ;  /* 0x000000006a2c0984 */ /* 0x0006640000000800 */
[----:B------:R-:W-:Y:S02]  /*7490*/  USEL UR5, URZ, 0x1, UP0 ;  /* 0x00000001ff057887 */ /* 0x000fe40008000000 */
[----:B------:R3:W1:Y:S01]  /*74a0*/  @P0 LDS R45, [R107+0x200] ;  /* 0x000200006b2d0984 */ /* 0x0006620000000800 */
[----:B------:R-:W-:Y:S03]  /*74b0*/  USEL UR4, UR4, URZ, UP0 ;  /* 0x000000ff04047287 */ /* 0x000fe60008000000 */
[----:B------:R3:W1:Y:S01]  /*74c0*/  @P0 LDS R46, [R108+0x200] ;  /* 0x000200006c2e0984 */ /* 0x0006620000000800 */
[----:B------:R-:W-:Y:S02]  /*74d0*/  LOP3.LUT R102, R102, UR5, RZ, 0x3c, !PT ;  /* 0x0000000566667c12 */ /* 0x000fe4000f8e3cff */
[----:B------:R-:W-:Y:S01]  /*74e0*/  IMAD.U32 R100, RZ, RZ, UR4 ;  /* 0x00000004ff647e24 */ /* 0x000fe2000f8e00ff */
[----:B------:R3:W1:Y:S04]  /*74f0*/  @P0 LDS R47, [R105+0x200] ;  /* 0x00020000692f0984 */ /* 0x0006680000000800 */
        /* <DEDUP_REMOVED lines=24> */
[----:B------:R3:W1:Y:S02]  /*7680*/  @P0 LDS R72, [R106+0xe00] ;  /* 0x000e00006a480984 */ /* 0x0006640000000800 */
.L_x_84:
[----:B------:R-:W-:Y:S05]  /*7690*/  BSYNC B1 ;  /* 0x0000000000017941 */ /* 0x000fea0003800000 */
.L_x_83:
[----:B------:R-:W-:Y:S05]  /*76a0*/  IMAD.IADD R39, R37, 0x1, R38 ;  /* 0x0000000125277824 */ /* 0x000fea00078e0226 */
[----:B-1----:R-:W-:Y:S04]  /*76b0*/  SHF.R.U32.HI R3, RZ, 0x15, R39 ;  /* 0x00000015ff037819 */ /* 0x002fe80000011627 */
[----:B------:R-:W-:Y:S01]  /*76c0*/  LOP3.LUT P0, RZ, R3, 0x3, R80, 0x48, !PT ;  /* 0x0000000303ff7812 */ /* 0x000fe20007804850 */
[----:B------:R-:W-:Y:S01]  /*76d0*/  @!UPT UIADD3 URZ, UPT, UPT, URZ, URZ, URZ ;  /* 0x000000fffffff290 */ /* 0x000fe2000fffe0ff */
[----:B--2---:R-:W-:Y:S11]  /*76e0*/  @P1 BRA `(.L_x_88) ;  /* 0x0000000000081947 */ /* 0x004ff60003800000 */
[----:B------:R-:W1:Y:S02]  /*76f0*/  SYNCS.PHASECHK.TRANS64.TRYWAIT P1, [UR47+0xa0], R0 ;  /* 0x0000a000ff0075a7 */ /* 0x000e64000802112f */
[----:B-1----:R-:W-:Y:S05]  /*7700*/  @!P1 BRA `(.L_x_89) ;  /* 0x00000080009c9947 */ /* 0x002fea0003800000 */
.L_x_88:
[----:B------:R-:W-:Y:S05]  /*7710*/  @!P0 BRA `(.L_x_90) ;  /* 0x0000000000408947 */ /* 0x000fea0003800000 */
[----:B------:R-:W2:Y:S01]  /*7720*/  LDCU.64 UR8, c[0x4][0x70] ;  /* 0x01000e00ff0877ac */ /* 0x000ea20008000a00 */
[----:B------:R-:W-:Y:S01]  /*7730*/  MOV R15, 0x0 ;  /* 0x00000000000f7802 */ /* 0x000fe20000000f00 */
[----:B------:R-:W-:Y:S02]  /*7740*/  HFMA2 R12, -RZ, RZ, 0, 5.9604644775390625e-08 ;  /* 0x00000001ff0c7431 */ /* 0x000fe400000001ff */
[----:B------:R-:W-:Y:S02]  /*7750*/  IMAD.MOV.U32 R8, RZ, RZ, 0x192 ;  /* 0x00000192ff087424 */ /* 0x000fe400078e00ff */
[----:B------:R-:W-:Y:S01]  /*7760*/  IMAD.MOV.U32 R13, RZ, RZ, RZ ;  /* 0x000000ffff0d7224 */ /* 0x000fe200078e00ff */
[----:B------:R-:W5:Y:S01]  /*7770*/  LDCU.64 UR6, c[0x4][0x78] ;  /* 0x01000f00ff0677ac */ /* 0x000f620008000a00 */
[----:B------:R-:W1:Y:S01]  /*7780*/  LDC.64 R14, c[0x4][R15] ;  /* 0x010000000f0e7b82 */ /* 0x000e620000000a00 */
[----:B------:R-:W3:Y:S01]  /*7790*/  LDCU.64 UR4, c[0x4][0x10] ;  /* 0x01000200ff0477ac */ /* 0x000ee20008000a00 */
[----:B--2---:R-:W-:Y:S01]  /*77a0*/  MOV R5, UR9 ;  /* 0x0000000900057c02 */ /* 0x004fe20008000f00 */
[----:B------:R-:W-:Y:S01]  /*77b0*/  IMAD.U32 R4, RZ, RZ, UR8 ;  /* 0x00000008ff047e24 */ /* 0x000fe2000f8e00ff */
[----:B-----5:R-:W-:Y:S01]  /*77c0*/  MOV R7, UR7 ;  /* 0x0000000700077c02 */ /* 0x020fe20008000f00 */
[----:B------:R-:W-:Y:S01]  /*77d0*/  IMAD.U32 R6, RZ, RZ, UR6 ;  /* 0x00000006ff067e24 */ /* 0x000fe2000f8e00ff */
[----:B---3--:R-:W-:Y:S01]  /*77e0*/  MOV R11, UR5 ;  /* 0x00000005000b7c02 */ /* 0x008fe20008000f00 */
[----:B------:R-:W-:Y:S02]  /*77f0*/  IMAD.U32 R10, RZ, RZ, UR4 ;  /* 0x00000004ff0a7e24 */ /* 0x000fe4000f8e00ff */
[----:B------:R-:W-:Y:S07]  /*7800*/  LEPC R20, `(.L_x_90) ;  /* 0x000000001014794e */ /* 0x000fee0000000000 */
[----:B-1--4-:R-:W-:Y:S05]  /*7810*/  CALL.ABS.NOINC R14 ;  /* 0x000000000e007343 */ /* 0x012fea0003c00000 */
.L_x_90:
[----:B------:R-:W-:Y:S05]  /*7820*/  WARPSYNC.ALL ;  /* 0x0000000000007948 */ /* 0x000fea0003800000 */
[----:B------:R-:W-:Y:S01]  /*7830*/  R2UR UR4, R39 ;  /* 0x00000000270472ca */ /* 0x000fe200000e0000 */
[----:B------:R-:W-:Y:S01]  /*7840*/  BSSY.RECONVERGENT B0, `(.L_x_91) ;  /* 0x0000088000007945 */ /* 0x000fe20003800200 */
[----:B------:R-:W-:Y:S11]  /*7850*/  ISETP.NE.AND P0, PT, R93, RZ, PT ;  /* 0x000000ff5d00720c */ /* 0x000ff60003f05270 */
[----:B------:R-:W2:Y:S01]  /*7860*/  LDTM.x32 R4, tmem[UR4] ;  /* 0x00000004000479ee */ /* 0x000ea200082c0000 */
[----:B------:R-:W-:Y:S01]  /*7870*/  UIADD3 UR4, UPT, UPT, UR47, 0xa8, URZ ;  /* 0x000000a82f047890 */ /* 0x000fe2000fffe0ff */
[----:B------:R-:W-:Y:S03]  /*7880*/  NOP ;  /* 0x0000000000007918 */ /* 0x000fe60000000000 */
[----:B------:R-:W-:Y:S09]  /*7890*/  UPRMT UR4, UR40, 0x654, UR4 ;  /* 0x0000065428047896 */ /* 0x000ff20008000004 */
[----:B--2---:R-:W-:Y:S01]  /*78a0*/  SYNCS.ARRIVE.TRANS64.RED.A1T0 RZ, [UR4], RZ ;  /* 0x000000ffffff79a7 */ /* 0x004fe20008100404 */
[C---:B------:R-:W-:Y:S01]  /*78b0*/  FMUL R4, R36.reuse, R4 ;  /* 0x0000000424047220 */ /* 0x040fe20000400000 */
[C---:B------:R-:W-:Y:S01]  /*78c0*/  FMUL R5, R36.reuse, R5 ;  /* 0x0000000524057220 */ /* 0x040fe20000400000 */
[C---:B------:R-:W-:Y:S01]  /*78d0*/  FMUL R6, R36.reuse, R6 ;  /* 0x0000000624067220 */ /* 0x040fe20000400000 */
[C---:B------:R-:W-:Y:S01]  /*78e0*/  FMUL R7, R36.reuse, R7 ;  /* 0x0000000724077220 */ /* 0x040fe20000400000 */
[C---:B------:R-:W-:Y:S01]  /*78f0*/  FFMA R4, R41.reuse, R40, R4 ;  /* 0x0000002829047223 */ /* 0x040fe20000000004 */
[C---:B------:R-:W-:Y:S01]  /*7900*/  FFMA R5, R41.reuse, R42, R5 ;  /* 0x0000002a29057223 */ /* 0x040fe20000000005 */
[C---:B------:R-:W-:Y:S01]  /*7910*/  FFMA R6, R41.reuse, R43, R6 ;  /* 0x0000002b29067223 */ /* 0x040fe20000000006 */
[C---:B------:R-:W-:Y:S01]  /*7920*/  FFMA R7, R41.reuse, R44, R7 ;  /* 0x0000002c29077223 */ /* 0x040fe20000000007 */
[C---:B------:R-:W-:Y:S01]  /*7930*/  FMUL R8, R36.reuse, R8 ;  /* 0x0000000824087220 */ /* 0x040fe20000400000 */
[----:B------:R2:W-:Y:S01]  /*7940*/  STS [R107], R4 ;  /* 0x000000046b007388 */ /* 0x0005e20000000800 */
[C---:B------:R-:W-:Y:S01]  /*7950*/  FMUL R9, R36.reuse, R9 ;  /* 0x0000000924097220 */ /* 0x040fe20000400000 */
[C---:B------:R-:W-:Y:S01]  /*7960*/  FMUL R10, R36.reuse, R10 ;  /* 0x0000000a240a7220 */ /* 0x040fe20000400000 */
[C---:B------:R-:W-:Y:S01]  /*7970*/  FFMA R8, R41.reuse, R45, R8 ;  /* 0x0000002d29087223 */ /* 0x040fe20000000008 */
[----:B------:R2:W-:Y:S01]  /*7980*/  STS [R108], R5 ;  /* 0x000000056c007388 */ /* 0x0005e20000000800 */
        /* <DEDUP_REMOVED lines=11> */
[----:B------:R2:W-:Y:S01]  /*7a40*/  STS [R107+0x200], R8 ;  /* 0x000200086b007388 */ /* 0x0005e20000000800 */
[C---:B------:R-:W-:Y:S01]  /*7a50*/  FMUL R15, R36.reuse, R15 ;  /* 0x0000000f240f7220 */ /* 0x040fe20000400000 */
[C---:B------:R-:W-:Y:S01]  /*7a60*/  FMUL R16, R36.reuse, R16 ;  /* 0x0000001024107220 */ /* 0x040fe20000400000 */
[C---:B------:R-:W-:Y:S01]  /*7a70*/  FFMA R14, R41.reuse, R51, R14 ;  /* 0x00000033290e7223 */ /* 0x040fe2000000000e */
[----:B------:R2:W-:Y:S01]  /*7a80*/  STS [R108+0x200], R9 ;  /* 0x000200096c007388 */ /* 0x0005e20000000800 */
        /* <DEDUP_REMOVED lines=50> */
[----:B------:R-:W-:Y:S01]  /*7db0*/  FMUL R35, R36, R35 ;  /* 0x0000002324237220 */ /* 0x000fe20000400000 */
[----:B------:R2:W-:Y:S03]  /*7dc0*/  STS [R105+0x800], R22 ;  /* 0x0008001669007388 */ /* 0x0005e60000000800 */
[----:B------:R-:W-:Y:S01]  /*7dd0*/  FFMA R35, R41, R72, R35 ;  /* 0x0000004829237223 */ /* 0x000fe20000000023 */
[----:B------:R2:W-:Y:S04]  /*7de0*/  STS [R106+0x800], R23 ;  /* 0x000800176a007388 */ /* 0x0005e80000000800 */
        /* <DEDUP_REMOVED lines=11> */
[----:B------:R2:W-:Y:S01]  /*7ea0*/  STS [R106+0xe00], R35 ;  /* 0x000e00236a007388 */ /* 0x0005e20000000800 */
[----:B------:R-:W-:Y:S01]  /*7eb0*/  @!PT LDS RZ, [RZ] ;  /* 0x00000000fffff984 */ /* 0x000fe20000000800 */
[----:B------:R-:W-:Y:S01]  /*7ec0*/  @!PT LDS RZ, [RZ] ;  /* 0x00000000fffff984 */ /* 0x000fe20000000800 */
[----:B------:R-:W-:Y:S01]  /*7ed0*/  @!PT LDS RZ, [RZ] ;  /* 0x00000000fffff984 */ /* 0x000fe20000000800 */
[----:B------:R-:W-:Y:S01]  /*7ee0*/  @!PT LDS RZ, [RZ] ;  /* 0x00000000fffff984 */ /* 0x000fe20000000800 */
[----:B------:R5:W-:Y:S06]  /*7ef0*/  MEMBAR.ALL.CTA ;  /* 0x0000000000007992 */ /* 0x000bec0000008000 */
[----:B-----5:R-:W5:Y:S02]  /*7f00*/  FENCE.VIEW.ASYNC.S ;  /* 0x00000000000073c6 */ /* 0x020f640000000000 */
[----:B-----5:R-:W-:Y:S06]  /*7f10*/  BAR.SYNC.DEFER_BLOCKING 0x1, 0x80 ;  /* 0x0042000000007b1d */ /* 0x020fec0000010000 */
[----:B------:R-:W-:Y:S05]  /*7f20*/  @P0 BRA `(.L_x_92) ;  /* 0x0000000000640947 */ /* 0x000fea0003800000 */
[----:B------:R-:W-:Y:S01]  /*7f30*/  R2UR UR6, R104 ;  /* 0x00000000680672ca */ /* 0x000fe200000e0000 */
[----:B------:R-:W-:Y:S01]  /*7f40*/  UIADD3 UR4, UP0, UPT, UR58, 0x880, URZ ;  /* 0x000008803a047890 */ /* 0x000fe2000ff1e0ff */
[----:B------:R-:W-:Y:S01]  /*7f50*/  R2UR UR7, R38 ;  /* 0x00000000260772ca */ /* 0x000fe200000e0000 */
[----:B------:R-:W-:Y:S01]  /*7f60*/  UMOV UR51, UR36 ;  /* 0x0000002400337c82 */ /* 0x000fe20008000000 */
[----:B------:R-:W-:Y:S02]  /*7f70*/  UIADD3 UR17, UPT, UPT, UR49, 0x20, URZ ;  /* 0x0000002031117890 */ /* 0x000fe4000fffe0ff */
[----:B------:R-:W-:Y:S01]  /*7f80*/  UIADD3.X UR5, UPT, UPT, URZ, UR59, URZ, UP0, !UPT ;  /* 0x0000003bff057290 */ /* 0x000fe200087fe4ff */
[----:B------:R-:W-:Y:S01]  /*7f90*/  UMOV UR19, UR36 ;  /* 0x0000002400137c82 */ /* 0x000fe20008000000 */
[----:B------:R-:W-:Y:S01]  /*7fa0*/  UIADD3 UR13, UPT, UPT, UR49, 0x40, URZ ;  /* 0x00000040310d7890 */ /* 0x000fe2000fffe0ff */
[----:B------:R-:W-:Y:S01]  /*7fb0*/  UMOV UR15, UR36 ;  /* 0x00000024000f7c82 */ /* 0x000fe20008000000 */
[----:B------:R-:W-:Y:S03]  /*7fc0*/  UIADD3 UR9, UPT, UPT, UR49, 0x60, URZ ;  /* 0x0000006031097890 */ /* 0x000fe6000fffe0ff */
[----:B------:R-:W-:Y:S02]  /*7fd0*/  UIADD3 UR6, UPT, UPT, UR47, UR6, URZ ;  /* 0x000000062f067290 */ /* 0x000fe4000fffe0ff */
[----:B------:R-:W-:Y:S02]  /*7fe0*/  UIADD3 UR50, UPT, UPT, UR54, UR7, URZ ;  /* 0x0000000736327290 */ /* 0x000fe4000fffe0ff */
[----:B------:R-:W-:Y:S02]  /*7ff0*/  UIADD3 UR48, UPT, UPT, UR6, 0x200, URZ ;  /* 0x0000020006307890 */ /* 0x000fe4000fffe0ff */
[----:B------:R-:W-:Y:S02]  /*8000*/  UIADD3 UR16, UPT, UPT, UR6, 0x1200, URZ ;  /* 0x0000120006107890 */ /* 0x000fe4000fffe0ff */
[----:B------:R-:W-:Y:S01]  /*8010*/  UIADD3 UR12, UPT, UPT, UR6, 0x2200, URZ ;  /* 0x00002200060c7890 */ /* 0x000fe2000fffe0ff */
[----:B------:R-:W-:Y:S01]  /*8020*/  UMOV UR18, UR50 ;  /* 0x0000003200127c82 */ /* 0x000fe20008000000 */
[----:B------:R-:W-:Y:S01]  /*8030*/  UMOV UR14, UR50 ;  /* 0x00000032000e7c82 */ /* 0x000fe20008000000 */
[----:B------:R-:W-:Y:S02]  /*8040*/  UIADD3 UR8, UPT, UPT, UR6, 0x3200, URZ ;  /* 0x0000320006087890 */ /* 0x000fe4000fffe0ff */
[----:B------:R1:W-:Y:S01]  /*8050*/  UTMASTG.3D [UR48], [UR4] ;  /* 0x00000030040073b5 */ /* 0x0003e20008010000 */
[----:B------:R-:W-:Y:S01]  /*8060*/  UMOV UR11, UR36 ;  /* 0x00000024000b7c82 */ /* 0x000fe20008000000 */
[----:B------:R-:W-:Y:S01]  /*8070*/  UMOV UR10, UR50 ;  /* 0x00000032000a7c82 */ /* 0x000fe20008000000 */
[----:B------:R1:W-:Y:S01]  /*8080*/  UTMASTG.3D [UR16], [UR4] ;  /* 0x00000010040073b5 */ /* 0x0003e20008010000 */
[----:B------:R1:W-:Y:S03]  /*8090*/  UTMASTG.3D [UR12], [UR4] ;  /* 0x0000000c040073b5 */ /* 0x0003e60008010000 */
[----:B------:R1:W-:Y:S02]  /*80a0*/  UTMASTG.3D [UR8], [UR4] ;  /* 0x00000008040073b5 */ /* 0x0003e40008010000 */
[----:B-1----:R0:W-:Y:S02]  /*80b0*/  UTMACMDFLUSH ;  /* 0x00000000000079b7 */ /* 0x0021e40000000000 */
.L_x_92:
[----:B------:R-:W-:Y:S05]  /*80c0*/  BSYNC.RECONVERGENT B0 ;  /* 0x0000000000007941 */ /* 0x000fea0003800200 */
.L_x_91:
[----:B------:R-:W-:Y:S01]  /*80d0*/  UIADD3 UR48, UPT, UPT, UR52, 0x1, URZ ;  /* 0x0000000134307890 */ /* 0x000fe2000fffe0ff */
[----:B------:R-:W-:Y:S03]  /*80e0*/  BSSY.RECONVERGENT B0, `(.L_x_93) ;  /* 0x0000005000007945 */ /* 0x000fe60003800200 */
[----:B------:R-:W-:Y:S04]  /*80f0*/  UISETP.NE.AND UP0, UPT, UR48, 0x3, UPT ;  /* 0x000000033000788c */ /* 0x000fe8000bf05270 */
[----:B------:R-:W-:Y:S01]  /*8100*/  USEL UR46, UR48, URZ, UP0 ;  /* 0x000000ff302e7287 */ /* 0x000fe20008000000 */
[----:B------:R-:W-:Y:S11]  /*8110*/  @P0 BRA `(.L_x_94) ;  /* 0x0000000000040947 */ /* 0x000ff60003800000 */
[----:B------:R-:W-:Y:S04]  /*8120*/  DEPBAR.LE SB0, 0x1 ;  /* 0x000080400000791a */ /* 0x000fe80000000000 */
.L_x_94:
[----:B------:R-:W-:Y:S05]  /*8130*/  BSYNC.RECONVERGENT B0 ;  /* 0x0000000000007941 */ /* 0x000fea0003800200 */
.L_x_93:
[----:B------:R-:W-:Y:S01]  /*8140*/  BAR.SYNC.DEFER_BLOCKING 0x1, 0x80 ;  /* 0x0042000000007b1d */ /* 0x000fe20000010000 */
[----:B------:R-:W-:Y:S01]  /*8150*/  ISETP.NE.AND P1, PT, R97, RZ, PT ;  /* 0x000000ff6100720c */ /* 0x000fe20003f25270 */
[----:B------:R-:W-:Y:S01]  /*8160*/  UISETP.NE.AND UP0, UPT, UR55, URZ, UPT ;  /* 0x000000ff3700728c */ /* 0x000fe2000bf05270 */
[----:B--2---:R-:W-:Y:S11]  /*8170*/  LEA R5, R100, UR47, 0x3 ;  /* 0x0000002f64057c11 */ /* 0x004ff6000f8e18ff */
[----:B------:R-:W-:Y:S01]  /*8180*/  @P1 SHF.L.U32 R4, R102, 0x1f, RZ ;  /* 0x0000001f66041819 */ /* 0x000fe200000006ff */
[----:B------:R-:W-:Y:S06]  /*8190*/  BRA.U !UP0, `(.L_x_95) ;  /* 0x0000000108247547 */ /* 0x000fec000b800000 */
[----:B-1----:R-:W1:Y:S01]  /*81a0*/  S2R R0, SR_CgaCtaId ;  /* 0x0000000000007919 */ /* 0x002e620000008800 */
[----:B------:R-:W-:Y:S01]  /*81b0*/  IMAD.U32 R3, RZ, RZ, UR53 ;  /* 0x00000035ff037e24 */ /* 0x000fe2000f8e00ff */
[----:B------:R-:W-:Y:S04]  /*81c0*/  UIADD3 UR4, UPT, UPT, UR53, 0x1, URZ ;  /* 0x0000000135047890 */ /* 0x000fe8000fffe0ff */
[----:B------:R-:W-:Y:S01]  /*81d0*/  @P1 LEA R3, R3, UR47, 0x3 ;  /* 0x0000002f03031c11 */ /* 0x000fe2000f8e18ff */
[----:B------:R-:W-:Y:S04]  /*81e0*/  UISETP.NE.AND UP0, UPT, UR4, 0x3, UPT ;  /* 0x000000030400788c */ /* 0x000fe8000bf05270 */
[----:B------:R-:W-:Y:S01]  /*81f0*/  @P1 VIADD R3, R3, 0x58 ;  /* 0x0000005803031836 */ /* 0x000fe20000000000 */
[----:B------:R-:W-:Y:S04]  /*8200*/  USEL UR53, UR4, URZ, UP0 ;  /* 0x000000ff04357287 */ /* 0x000fe80008000000 */
[----:B-1----:R-:W-:Y:S04]  /*8210*/  @P1 PRMT R0, R0, 0x654, R3 ;  /* 0x0000065400001816 */ /* 0x002fe80000000003 */
[----:B------:R2:W-:Y:S04]  /*8220*/  @P1 SYNCS.ARRIVE.TRANS64.RED.A1T0 RZ, [R0+URZ], RZ ;  /* 0x000000ff00ff19a7 */ /* 0x0005e800081004ff */
.L_x_95:
[----:B------:R-:W5:Y:S01]  /*8230*/  @P1 SYNCS.PHASECHK.TRANS64.TRYWAIT P0, [R5+URZ+0x40], R4 ;  /* 0x00004004050015a7 */ /* 0x000f6200080011ff */
[----:B------:R-:W-:Y:S01]  /*8240*/  UISETP.NE.AND UP0, UPT, UR37, URZ, UPT ;  /* 0x000000ff2500728c */ /* 0x000fe2000bf05270 */
[----:B------:R-:W-:Y:S01]  /*8250*/  BSSY B1, `(.L_x_96) ;  /* 0x0000038000017945 */ /* 0x000fe20003800000 */
[----:B------:R-:W-:Y:S02]  /*8260*/  UMOV UR4, 0xc0 ;  /* 0x000000c000047882 */ /* 0x000fe40000000000 */
[----:B------:R-:W-:Y:S01]  /*8270*/  USEL UR40, UR4, 0x20, !UP0 ;  /* 0x0000002004287887 */ /* 0x000fe2000c000000 */
[----:B-----5:R-:W-:Y:S01]  /*8280*/  @P1 SEL R101, RZ, 0x1, !P0 ;  /* 0x00000001ff651807 */ /* 0x020fe20004000000 */
[----:B------:R-:W-:Y:S10]  /*8290*/  @!P1 BRA `(.L_x_97) ;  /* 0x0000000000cc9947 */ /* 0x000ff40003800000 */
[----:B------:R-:W-:Y:S01]  /*82a0*/  ISETP.NE.AND P1, PT, R103, RZ, PT ;  /* 0x000000ff6700720c */ /* 0x000fe20003f25270 */
[----:B------:R-:W-:Y:S01]  /*82b0*/  BSSY B0, `(.L_x_98) ;  /* 0x0000008000007945 */ /* 0x000fe20003800000 */
[----:B------:R-:W-:Y:S11]  /*82c0*/  ISETP.NE.AND P0, PT, R101, RZ, PT ;  /* 0x000000ff6500720c */ /* 0x000ff60003f05270 */
[----:B------:R-:W-:Y:S04]  /*82d0*/  @P1 IMAD R4, R100, 0x4000, R91 ;  /* 0x0000400064041824 */ /* 0x000fe800078e025b */
[----:B-1----:R-:W-:Y:S01]  /*82e0*/  @P1 IMAD.IADD R3, R98, 0x1, R4 ;  /* 0x0000000162031824 */ /* 0x002fe200078e0204 */
[----:B------:R-:W-:Y:S06]  /*82f0*/  @P0 BRA `(.L_x_99) ;  /* 0x00000000000c0947 */ /* 0x000fec0003800000 */
[----:B--2---:R-:W-:Y:S04]  /*8300*/  SHF.L.U32 R0, R102, 0x1f, RZ ;  /* 0x0000001f66007819 */ /* 0x004fe800000006ff */
[----:B------:R-:W1:Y:S02]  /*8310*/  SYNCS.PHASECHK.TRANS64.TRYWAIT P0, [R5+URZ+0x40], R0 ;  /* 0x00004000050075a7 */ /* 0x000e6400080011ff */
[----:B-1----:R-:W-:Y:S05]  /*8320*/  @!P0 BRA `(.L_x_100) ;  /* 0x0000007400ac8947 */ /* 0x002fea0003800000 */
.L_x_99:
[----:B------:R-:W-:Y:S05]  /*8330*/  BSYNC B0 ;  /* 0x0000000000007941 */ /* 0x000fea0003800000 */
.L_x_98:
[----:B------:R-:W-:Y:S01]  /*8340*/  ISETP.NE.AND P0, PT, R103, RZ, PT ;  /* 0x000000ff6700720c */ /* 0x000fe20003f05270 */
[----:B------:R-:W-:Y:S11]  /*8350*/  VIADD R100, R100, 0x1 ;  /* 0x0000000164647836 */ /* 0x000ff60000000000 */
[----:B------:R-:W-:Y:S01]  /*8360*/  @!UPT UIADD3 URZ, UPT, UPT, URZ, URZ, URZ ;  /* 0x000000fffffff290 */ /* 0x000fe2000fffe0ff */
[----:B------:R-:W3:Y:S01]  /*8370*/  @P0 LDS R42, [R3] ;  /* 0x00000000032a0984 */ /* 0x000ee20000000800 */
[----:B-1----:R-:W-:Y:S03]  /*8380*/  @P0 IMAD.IADD R5, R99, 0x1, R4 ;  /* 0x0000000163050824 */ /* 0x002fe600078e0204 */
[----:B------:R-:W1:Y:S01]  /*8390*/  @P0 LDS R46, [R3+0x200] ;  /* 0x00020000032e0984 */ /* 0x000e620000000800 */
[----:B--2---:R-:W-:Y:S03]  /*83a0*/  @P0 IMAD.IADD R0, R98, 0x1, R5 ;  /* 0x0000000162000824 */ /* 0x004fe600078e0205 */
[----:B------:R-:W2:Y:S04]  /*83b0*/  @P0 LDS R50, [R3+0x400] ;  /* 0x0004000003320984 */ /* 0x000ea80000000800 */
[----:B------:R-:W1:Y:S04]  /*83c0*/  @P0 LDS R54, [R3+0x600] ;  /* 0x0006000003360984 */ /* 0x000e680000000800 */
[----:B------:R-:W1:Y:S04]  /*83d0*/  @P0 LDS R58, [R3+0x800] ;  /* 0x00080000033a0984 */ /* 0x000e680000000800 */
[----:B------:R-:W1:Y:S04]  /*83e0*/  @P0 LDS R62, [R3+0xa00] ;  /* 0x000a0000033e0984 */ /* 0x000e680000000800 */
[----:B------:R-:W1:Y:S04]  /*83f0*/  @P0 LDS R66, [R3+0xc00] ;  /* 0x000c000003420984 */ /* 0x000e680000000800 */
[----:B------:R5:W1:Y:S04]  /*8400*/  @P0 LDS R70, [R3+0xe00] ;  /* 0x000e000003460984 */ /* 0x000a680000000800 */
[----:B------:R1:W1:Y:S04]  /*8410*/  @P0 LDS R40, [R4] ;  /* 0x0000000004280984 */ /* 0x0002680000000800 */
[----:B------:R1:W1:Y:S04]  /*8420*/  @P0 LDS R45, [R4+0x200] ;  /* 0x00020000042d0984 */ /* 0x0002680000000800 */
[----:B------:R1:W1:Y:S04]  /*8430*/  @P0 LDS R49, [R4+0x400] ;  /* 0x0004000004310984 */ /* 0x0002680000000800 */
[----:B------:R1:W1:Y:S04]  /*8440*/  @P0 LDS R53, [R4+0x600] ;  /* 0x0006000004350984 */ /* 0x0002680000000800 */
[----:B------:R1:W1:Y:S04]  /*8450*/  @P0 LDS R57, [R4+0x800] ;  /* 0x0008000004390984 */ /* 0x0002680000000800 */
[----:B------:R1:W1:Y:S04]  /*8460*/  @P0 LDS R61, [R4+0xa00] ;  /* 0x000a0000043d0984 */ /* 0x0002680000000800 */
[----:B------:R1:W1:Y:S04]  /*8470*/  @P0 LDS R65, [R4+0xc00] ;  /* 0x000c000004410984 */ /* 0x0002680000000800 */
        /* <DEDUP_REMOVED lines=16> */
[----:B------:R1:W1:Y:S01]  /*8580*/  @P0 LDS R72, [R0+0xe00] ;  /* 0x000e000000480984 */ /* 0x0002620000000800 */
[C---:B------:R-:W-:Y:S04]  /*8590*/  ISETP.NE.AND P0, PT, R100.reuse, 0x3, PT ;  /* 0x000000036400780c */ /* 0x040fe80003f05270 */
[----:B-----5:R-:W-:Y:S02]  /*85a0*/  SEL R3, RZ, 0x1, P0 ;  /* 0x00000001ff037807 */ /* 0x020fe40000000000 */
[----:B------:R-:W-:Y:S02]  /*85b0*/  SEL R100, R100, RZ, P0 ;  /* 0x000000ff64647207 */ /* 0x000fe40000000000 */
[----:B--23--:R-:W-:Y:S02]  /*85c0*/  LOP3.LUT R102, R102, R3, RZ, 0x3c, !PT ;  /* 0x0000000366667212 */ /* 0x00cfe400078e3cff */
.L_x_97:
[----:B------:R-:W-:Y:S05]  /*85d0*/  BSYNC B1 ;  /* 0x0000000000017941 */ /* 0x000fea0003800000 */
.L_x_96:
[----:B------:R-:W-:Y:S05]  /*85e0*/  VIADD R38, R37, UR40 ;  /* 0x0000002825267c36 */ /* 0x000fea0008000000 */
[----:B-1----:R-:W-:Y:S04]  /*85f0*/  SHF.R.U32.HI R3, RZ, 0x15, R38 ;  /* 0x00000015ff037819 */ /* 0x002fe80000011626 */
[----:B------:R-:W-:Y:S11]  /*8600*/  LOP3.LUT P0, RZ, R3, 0x3, R80, 0x48, !PT ;  /* 0x0000000303ff7812 */ /* 0x000ff60007804850 */
[----:B------:R-:W-:Y:S02]  /*8610*/  @!UPT UIADD3 URZ, UPT, UPT, URZ, URZ, URZ ;  /* 0x000000fffffff290 */ /* 0x000fe4000fffe0ff */
[----:B------:R-:W-:Y:S05]  /*8620*/  @!P0 BRA `(.L_x_101) ;  /* 0x0000000000408947 */ /* 0x000fea0003800000 */
[----:B------:R-:W1:Y:S01]  /*8630*/  LDCU.64 UR8, c[0x4][0x70] ;  /* 0x01000e00ff0877ac */ /* 0x000e620008000a00 */
[----:B------:R-:W-:Y:S01]  /*8640*/  MOV R15, 0x0 ;  /* 0x00000000000f7802 */ /* 0x000fe20000000f00 */
[----:B------:R-:W-:Y:S02]  /*8650*/  HFMA2 R12, -RZ, RZ, 0, 5.9604644775390625e-08 ;  /* 0x00000001ff0c7431 */ /* 0x000fe400000001ff */
[----:B------:R-:W-:Y:S02]  /*8660*/  IMAD.MOV.U32 R8, RZ, RZ, 0x192 ;  /* 0x00000192ff087424 */ /* 0x000fe400078e00ff */
[----:B------:R-:W-:Y:S01]  /*8670*/  IMAD.MOV.U32 R13, RZ, RZ, RZ ;  /* 0x000000ffff0d7224 */ /* 0x000fe200078e00ff */
[----:B------:R-:W5:Y:S01]  /*8680*/  LDCU.64 UR6, c[0x4][0x78] ;  /* 0x01000f00ff0677ac */ /* 0x000f620008000a00 */
[----:B------:R-:W2:Y:S01]  /*8690*/  LDC.64 R14, c[0x4][R15] ;  /* 0x010000000f0e7b82 */ /* 0x000ea20000000a00 */
[----:B------:R-:W3:Y:S01]  /*86a0*/  LDCU.64 UR4, c[0x4][0x10] ;  /* 0x01000200ff0477ac */ /* 0x000ee20008000a00 */
[----:B-1----:R-:W-:Y:S01]  /*86b0*/  MOV R5, UR9 ;  /* 0x0000000900057c02 */ /* 0x002fe20008000f00 */
[----:B------:R-:W-:Y:S01]  /*86c0*/  IMAD.U32 R4, RZ, RZ, UR8 ;  /* 0x00000008ff047e24 */ /* 0x000fe2000f8e00ff */
[----:B-----5:R-:W-:Y:S01]  /*86d0*/  MOV R7, UR7 ;  /* 0x0000000700077c02 */ /* 0x020fe20008000f00 */
[----:B------:R-:W-:Y:S01]  /*86e0*/  IMAD.U32 R6, RZ, RZ, UR6 ;  /* 0x00000006ff067e24 */ /* 0x000fe2000f8e00ff */
[----:B---3--:R-:W-:Y:S01]  /*86f0*/  MOV R11, UR5 ;  /* 0x00000005000b7c02 */ /* 0x008fe20008000f00 */
[----:B------:R-:W-:Y:S02]  /*8700*/  IMAD.U32 R10, RZ, RZ, UR4 ;  /* 0x00000004ff0a7e24 */ /* 0x000fe4000f8e00ff */
[----:B------:R-:W-:Y:S07]  /*8710*/  LEPC R20, `(.L_x_101) ;  /* 0x000000001014794e */ /* 0x000fee0000000000 */
[----:B--2-4-:R-:W-:Y:S05]  /*8720*/  CALL.ABS.NOINC R14 ;  /* 0x000000000e007343 */ /* 0x014fea0003c00000 */
.L_x_101:
[----:B------:R-:W-:Y:S01]  /*8730*/  ISETP.NE.AND P0, PT, R93, RZ, PT ;  /* 0x000000ff5d00720c */ /* 0x000fe20003f05270 */
[----:B------:R-:W-:Y:S05]  /*8740*/  WARPSYNC.ALL ;  /* 0x0000000000007948 */ /* 0x000fea0003800000 */
[----:B------:R-:W1:Y:S01]  /*8750*/  S2R R39, SR_CgaCtaId ;  /* 0x0000000000277919 */ /* 0x000e620000008800 */
[----:B------:R-:W-:Y:S01]  /*8760*/  R2UR UR4, R38 ;  /* 0x00000000260472ca */ /* 0x000fe200000e0000 */
[----:B------:R-:W1:Y:S01]  /*8770*/  S2UR UR51, SR_CgaCtaId ;  /* 0x00000000003379c3 */ /* 0x000e620000008800 */
[----:B------:R-:W-:Y:S11]  /*8780*/  BSSY.RECONVERGENT B0, `(.L_x_102) ;  /* 0x0000087000007945 */ /* 0x000ff60003800200 */
[----:B------:R-:W5:Y:S01]  /*8790*/  LDTM.x32 R4, tmem[UR4] ;  /* 0x00000004000479ee */ /* 0x000f6200082c0000 */
[----:B------:R-:W-:Y:S06]  /*87a0*/  USHF.L.U32 UR4, UR46, 0xe, URZ ;  /* 0x0000000e2e047899 */ /* 0x000fec00080006ff */
[----:B--2---:R-:W-:Y:S04]  /*87b0*/  IADD3 R0, PT, PT, R91, UR4, RZ ;  /* 0x000000045b007c10 */ /* 0x004fe8000fffe0ff */
[CC--:B------:R-:W-:Y:S02]  /*87c0*/  IADD3 R104, PT, PT, R98.reuse, R0.reuse, RZ ;  /* 0x0000000062687210 */ /* 0x0c0fe40007ffe0ff */
[----:B------:R-:W-:Y:S04]  /*87d0*/  IADD3 R3, PT, PT, R99, R0, RZ ;  /* 0x0000000063037210 */ /* 0x000fe80007ffe0ff */
[----:B------:R-:W-:Y:S01]  /*87e0*/  IADD3 R0, PT, PT, R98, R3, RZ ;  /* 0x0000000362007210 */ /* 0x000fe20007ffe0ff */
[C---:B-----5:R-:W-:Y:S01]  /*87f0*/  FMUL R4, R36.reuse, R4 ;  /* 0x0000000424047220 */ /* 0x060fe20000400000 */
        /* <DEDUP_REMOVED lines=8> */
[----:B------:R2:W-:Y:S01]  /*8880*/  STS [R91+UR4], R4 ;  /* 0x000000045b007988 */ /* 0x0005e20008000804 */
        /* <DEDUP_REMOVED lines=15> */
[----:B------:R2:W-:Y:S01]  /*8980*/  STS [R91+UR4+0x200], R8 ;  /* 0x000200085b007988 */ /* 0x0005e20008000804 */
        /* <DEDUP_REMOVED lines=58> */
[----:B------:R2:W-:Y:S04]  /*8d30*/  STS [R91+UR4+0xa00], R24 ;  /* 0x000a00185b007988 */ /* 0x0005e80008000804 */
[----:B------:R2:W-:Y:S04]  /*8d40*/  STS [R104+0xa00], R25 ;  /* 0x000a001968007388 */ /* 0x0005e80000000800 */
[----:B------:R2:W-:Y:S04]  /*8d50*/  STS [R3+0xa00], R26 ;  /* 0x000a001a03007388 */ /* 0x0005e80000000800 */
        /* <DEDUP_REMOVED lines=16> */
[----:B-1----:R-:W-:Y:S05]  /*8e60*/  @P0 BRA `(.L_x_103) ;  /* 0x0000000000600947 */ /* 0x002fea0003800000 */
[----:B------:R-:W-:Y:S02]  /*8e70*/  UIADD3 UR6, UP0, UPT, UR58, 0x880, URZ ;  /* 0x000008803a067890 */ /* 0x000fe4000ff1e0ff */
[----:B------:R-:W-:Y:S02]  /*8e80*/  UIADD3 UR5, UPT, UPT, UR47, UR4, URZ ;  /* 0x000000042f057290 */ /* 0x000fe4000fffe0ff */
[----:B------:R-:W-:Y:S02]  /*8e90*/  UIADD3 UR10, UPT, UPT, UR54, UR40, URZ ;  /* 0x00000028360a7290 */ /* 0x000fe4000fffe0ff */
[----:B------:R-:W-:Y:S02]  /*8ea0*/  UIADD3 UR8, UPT, UPT, UR5, 0x200, URZ ;  /* 0x0000020005087890 */ /* 0x000fe4000fffe0ff */
[----:B------:R-:W-:Y:S01]  /*8eb0*/  UIADD3.X UR7, UPT, UPT, URZ, UR59, URZ, UP0, !UPT ;  /* 0x0000003bff077290 */ /* 0x000fe200087fe4ff */
[----:B------:R-:W-:Y:S01]  /*8ec0*/  UMOV UR9, UR49 ;  /* 0x0000003100097c82 */ /* 0x000fe20008000000 */
[----:B------:R-:W-:Y:S01]  /*8ed0*/  UMOV UR11, UR36 ;  /* 0x00000024000b7c82 */ /* 0x000fe20008000000 */
[----:B------:R-:W-:Y:S02]  /*8ee0*/  UIADD3 UR21, UPT, UPT, UR49, 0x20, URZ ;  /* 0x0000002031157890 */ /* 0x000fe4000fffe0ff */
[----:B------:R-:W-:Y:S01]  /*8ef0*/  UIADD3 UR20, UPT, UPT, UR5, 0x1200, URZ ;  /* 0x0000120005147890 */ /* 0x000fe2000fffe0ff */
[----:B------:R-:W-:Y:S03]  /*8f00*/  UMOV UR23, UR36 ;  /* 0x0000002400177c82 */ /* 0x000fe60008000000 */
[----:B------:R1:W-:Y:S01]  /*8f10*/  UTMASTG.3D [UR8], [UR6] ;  /* 0x00000008060073b5 */ /* 0x0003e20008010000 */
[----:B------:R-:W-:Y:S01]  /*8f20*/  UMOV UR22, UR10 ;  /* 0x0000000a00167c82 */ /* 0x000fe20008000000 */
[----:B------:R-:W-:Y:S02]  /*8f30*/  UIADD3 UR17, UPT, UPT, UR49, 0x40, URZ ;  /* 0x0000004031117890 */ /* 0x000fe4000fffe0ff */
[----:B------:R-:W-:Y:S01]  /*8f40*/  UIADD3 UR16, UPT, UPT, UR5, 0x2200, URZ ;  /* 0x0000220005107890 */ /* 0x000fe2000fffe0ff */
[----:B------:R-:W-:Y:S01]  /*8f50*/  UMOV UR19, UR36 ;  /* 0x0000002400137c82 */ /* 0x000fe20008000000 */
[----:B------:R-:W-:Y:S01]  /*8f60*/  UMOV UR18, UR10 ;  /* 0x0000000a00127c82 */ /* 0x000fe20008000000 */
[----:B------:R1:W-:Y:S01]  /*8f70*/  UTMASTG.3D [UR20], [UR6] ;  /* 0x00000014060073b5 */ /* 0x0003e20008010000 */
[----:B------:R-:W-:Y:S02]  /*8f80*/  UIADD3 UR13, UPT, UPT, UR49, 0x60, URZ ;  /* 0x00000060310d7890 */ /* 0x000fe4000fffe0ff */
[----:B------:R-:W-:Y:S01]  /*8f90*/  UIADD3 UR12, UPT, UPT, UR5, 0x3200, URZ ;  /* 0x00003200050c7890 */ /* 0x000fe2000fffe0ff */
[----:B------:R-:W-:Y:S01]  /*8fa0*/  UMOV UR15, UR36 ;  /* 0x00000024000f7c82 */ /* 0x000fe20008000000 */
[----:B------:R-:W-:Y:S01]  /*8fb0*/  UMOV UR14, UR10 ;  /* 0x0000000a000e7c82 */ /* 0x000fe20008000000 */
[----:B------:R1:W-:Y:S06]  /*8fc0*/  UTMASTG.3D [UR16], [UR6] ;  /* 0x00000010060073b5 */ /* 0x0003ec0008010000 */
[----:B------:R1:W-:Y:S02]  /*8fd0*/  UTMASTG.3D [UR12], [UR6] ;  /* 0x0000000c060073b5 */ /* 0x0003e40008010000 */
[----:B-1----:R0:W-:Y:S02]  /*8fe0*/  UTMACMDFLUSH ;  /* 0x00000000000079b7 */ /* 0x0021e40000000000 */
.L_x_103:
[----:B------:R-:W-:Y:S05]  /*8ff0*/  BSYNC.RECONVERGENT B0 ;  /* 0x0000000000007941 */ /* 0x000fea0003800200 */
.L_x_102:
[----:B------:R-:W-:Y:S01]  /*9000*/  UIADD3 UR4, UPT, UPT, UR46, 0x1, URZ ;  /* 0x000000012e047890 */ /* 0x000fe2000fffe0ff */
[----:B------:R-:W-:Y:S01]  /*9010*/  ISETP.NE.AND P1, PT, R97, RZ, PT ;  /* 0x000000ff6100720c */ /* 0x000fe20003f25270 */
[----:B--2---:R-:W-:Y:S01]  /*9020*/  IMAD.U32 R0, RZ, RZ, UR53 ;  /* 0x00000035ff007e24 */ /* 0x004fe2000f8e00ff */
[----:B------:R-:W-:Y:S01]  /*9030*/  BSSY.RECONVERGENT B0, `(.L_x_104) ;  /* 0x0000008000007945 */ /* 0x000fe20003800200 */
[----:B------:R-:W-:Y:S04]  /*9040*/  UISETP.NE.AND UP0, UPT, UR4, 0x3, UPT ;  /* 0x000000030400788c */ /* 0x000fe8000bf05270 */
[----:B------:R-:W-:Y:S02]  /*9050*/  USEL UR46, UR4, URZ, UP0 ;  /* 0x000000ff042e7287 */ /* 0x000fe40008000000 */
[----:B------:R-:W-:Y:S04]  /*9060*/  UISETP.EQ.XOR UP0, UPT, UR48, 0x3, !UP0 ;  /* 0x000000033000788c */ /* 0x000fe8000c702a70 */
[----:B------:R-:W-:Y:S01]  /*9070*/  UP2UR UR50, UPR, URZ, 0x1 ;  /* 0x00000001ff327883 */ /* 0x000fe20008000000 */
[----:B------:R-:W-:Y:S01]  /*9080*/  @P1 LEA R0, R0, UR47, 0x3 ;  /* 0x0000002f00001c11 */ /* 0x000fe2000f8e18ff */
[----:B------:R-:W-:Y:S10]  /*9090*/  @P0 BRA `(.L_x_105) ;  /* 0x0000000000040947 */ /* 0x000ff40003800000 */
[----:B------:R-:W-:Y:S04]  /*90a0*/  DEPBAR.LE SB0, 0x1 ;  /* 0x000080400000791a */ /* 0x000fe80000000000 */
.L_x_105:
[----:B------:R-:W-:Y:S05]  /*90b0*/  BSYNC.RECONVERGENT B0 ;  /* 0x0000000000007941 */ /* 0x000fea0003800200 */
.L_x_104:
[----:B------:R-:W-:Y:S01]  /*90c0*/  BAR.SYNC.DEFER_BLOCKING 0x1, 0x80 ;  /* 0x0042000000007b1d */ /* 0x000fe20000010000 */
[----:B------:R-:W-:Y:S01]  /*90d0*/  @P1 VIADD R4, R0, 0x58 ;  /* 0x0000005800041836 */ /* 0x000fe20000000000 */
[----:B------:R-:W-:Y:S01]  /*90e0*/  @P1 SHF.L.U32 R0, R102, 0x1f, RZ ;  /* 0x0000001f66001819 */ /* 0x000fe200000006ff */
[----:B------:R-:W-:Y:S02]  /*90f0*/  UIADD3 UR5, UPT, UPT, UR53, 0x1, URZ ;  /* 0x0000000135057890 */ /* 0x000fe4000fffe0ff */
[----:B------:R-:W-:Y:S01]  /*9100*/  UISETP.NE.AND UP0, UPT, UR37, URZ, UPT ;  /* 0x000000ff2500728c */ /* 0x000fe2000bf05270 */
[----:B------:R-:W-:Y:S01]  /*9110*/  @P1 PRMT R39, R39, 0x654, R4 ;  /* 0x0000065427271816 */ /* 0x000fe20000000004 */
[----:B------:R-:W-:Y:S04]  /*9120*/  UISETP.NE.AND UP1, UPT, UR5, 0x3, UPT ;  /* 0x000000030500788c */ /* 0x000fe8000bf25270 */
[----:B------:R-:W-:Y:S01]  /*9130*/  USEL UR48, UR5, URZ, UP1 ;  /* 0x000000ff05307287 */ /* 0x000fe20008800000 */
[----:B------:R1:W-:Y:S01]  /*9140*/  @P1 SYNCS.ARRIVE.TRANS64.RED.A1T0 RZ, [R39+URZ], RZ ;  /* 0x000000ff27ff19a7 */ /* 0x0003e200081004ff */
[----:B------:R-:W-:Y:S01]  /*9150*/  UMOV UR4, 0x400 ;  /* 0x0000040000047882 */ /* 0x000fe20000000000 */
[----:B------:R-:W-:Y:S01]  /*9160*/  BSSY B1, `(.L_x_106) ;  /* 0x000003b000017945 */ /* 0x000fe20003800000 */
[----:B------:R-:W-:Y:S03]  /*9170*/  ULEA UR47, UR51, UR4, 0x18 ;  /* 0x00000004332f7291 */ /* 0x000fe6000f8ec0ff */
[----:B------:R-:W-:Y:S02]  /*9180*/  UMOV UR4, 0xa0 ;  /* 0x000000a000047882 */ /* 0x000fe40000000000 */
[----:B------:R-:W-:Y:S01]  /*9190*/  USEL UR40, UR4, 0x40, !UP0 ;  /* 0x0000004004287887 */ /* 0x000fe2000c000000 */
[----:B------:R-:W-:Y:S04]  /*91a0*/  LEA R5, R100, UR47, 0x3 ;  /* 0x0000002f64057c11 */ /* 0x000fe8000f8e18ff */
[----:B------:R-:W2:Y:S02]  /*91b0*/  @P1 SYNCS.PHASECHK.TRANS64.TRYWAIT P0, [R5+URZ+0x40], R0 ;  /* 0x00004000050015a7 */ /* 0x000ea400080011ff */
[----:B--2---:R-:W-:Y:S01]  /*91c0*/  @P1 SEL R101, RZ, 0x1, !P0 ;  /* 0x00000001ff651807 */ /* 0x004fe20004000000 */
[----:B-1----:R-:W-:Y:S06]  /*91d0*/  @!P1 BRA `(.L_x_107) ;  /* 0x0000000000cc9947 */ /* 0x002fec0003800000 */
[----:B------:R-:W-:Y:S01]  /*91e0*/  ISETP.NE.AND P1, PT, R103, RZ, PT ;  /* 0x000000ff6700720c */ /* 0x000fe20003f25270 */
[----:B------:R-:W-:Y:S01]  /*91f0*/  BSSY B0, `(.L_x_108) ;  /* 0x0000008000007945 */ /* 0x000fe20003800000 */
[----:B------:R-:W-:Y:S11]  /*9200*/  ISETP.NE.AND P0, PT, R101, RZ, PT ;  /* 0x000000ff6500720c */ /* 0x000ff60003f05270 */
[----:B------:R-:W-:Y:S04]  /*9210*/  @P1 IMAD R3, R100, 0x4000, R91 ;  /* 0x0000400064031824 */ /* 0x000fe800078e025b */
[----:B------:R-:W-:Y:S01]  /*9220*/  @P1 IMAD.IADD R0, R98, 0x1, R3 ;  /* 0x0000000162001824 */ /* 0x000fe200078e0203 */
[----:B------:R-:W-:Y:S06]  /*9230*/  @P0 BRA `(.L_x_109) ;  /* 0x00000000000c0947 */ /* 0x000fec0003800000 */
[----:B------:R-:W-:Y:S04]  /*9240*/  SHF.L.U32 R4, R102, 0x1f, RZ ;  /* 0x0000001f66047819 */ /* 0x000fe800000006ff */
[----:B------:R-:W1:Y:S02]  /*9250*/  SYNCS.PHASECHK.TRANS64.TRYWAIT P0, [R5+URZ+0x40], R4 ;  /* 0x00004004050075a7 */ /* 0x000e6400080011ff */
[----:B-1----:R-:W-:Y:S05]  /*9260*/  @!P0 BRA `(.L_x_110) ;  /* 0x0000006400f08947 */ /* 0x002fea0003800000 */
.L_x_109:
[----:B------:R-:W-:Y:S05]  /*9270*/  BSYNC B0 ;  /* 0x0000000000007941 */ /* 0x000fea0003800000 */
.L_x_108:
[----:B------:R-:W-:Y:S01]  /*9280*/  ISETP.NE.AND P0, PT, R103, RZ, PT ;  /* 0x000000ff6700720c */ /* 0x000fe20003f05270 */
[----:B------:R-:W-:Y:S11]  /*9290*/  VIADD R100, R100, 0x1 ;  /* 0x0000000164647836 */ /* 0x000ff60000000000 */
[----:B------:R-:W-:Y:S01]  /*92a0*/  @!UPT UIADD3 URZ, UPT, UPT, URZ, URZ, URZ ;  /* 0x000000fffffff290 */ /* 0x000fe2000fffe0ff */
[----:B------:R-:W2:Y:S01]  /*92b0*/  @P0 LDS R42, [R0] ;  /* 0x00000000002a0984 */ /* 0x000ea20000000800 */
[----:B-1----:R-:W-:Y:S03]  /*92c0*/  @P0 IMAD.IADD R5, R99, 0x1, R3 ;  /* 0x0000000163050824 */ /* 0x002fe600078e0203 */
[----:B------:R-:W1:Y:S01]  /*92d0*/  @P0 LDS R46, [R0+0x200] ;  /* 0x00020000002e0984 */ /* 0x000e620000000800 */
[----:B------:R-:W-:Y:S03]  /*92e0*/  @P0 IMAD.IADD R4, R98, 0x1, R5 ;  /* 0x0000000162040824 */ /* 0x000fe600078e0205 */
[----:B------:R-:W1:Y:S04]  /*92f0*/  @P0 LDS R50, [R0+0x400] ;  /* 0x0004000000320984 */ /* 0x000e680000000800 */
[----:B------:R-:W1:Y:S04]  /*9300*/  @P0 LDS R54, [R0+0x600] ;  /* 0x0006000000360984 */ /* 0x000e680000000800 */
[----:B------:R-:W1:Y:S04]  /*9310*/  @P0 LDS R58, [R0+0x800] ;  /* 0x00080000003a0984 */ /* 0x000e680000000800 */
[----:B------:R-:W1:Y:S04]  /*9320*/  @P0 LDS R62, [R0+0xa00] ;  /* 0x000a0000003e0984 */ /* 0x000e680000000800 */
[----:B------:R-:W1:Y:S04]  /*9330*/  @P0 LDS R66, [R0+0xc00] ;  /* 0x000c000000420984 */ /* 0x000e680000000800 */
[----:B------:R-:W1:Y:S04]  /*9340*/  @P0 LDS R70, [R0+0xe00] ;  /* 0x000e000000460984 */ /* 0x000e680000000800 */
[----:B------:R-:W1:Y:S04]  /*9350*/  @P0 LDS R40, [R3] ;  /* 0x0000000003280984 */ /* 0x000e680000000800 */
[----:B------:R-:W1:Y:S04]  /*9360*/  @P0 LDS R45, [R3+0x200] ;  /* 0x00020000032d0984 */ /* 0x000e680000000800 */
[----:B------:R-:W1:Y:S04]  /*9370*/  @P0 LDS R49, [R3+0x400] ;  /* 0x0004000003310984 */ /* 0x000e680000000800 */
        /* <DEDUP_REMOVED lines=24> */
[----:B--2---:R-:W-:Y:S02]  /*9500*/  LOP3.LUT R102, R102, R3, RZ, 0x3c, !PT ;  /* 0x0000000366667212 */ /* 0x004fe400078e3cff */
.L_x_107:
[----:B------:R-:W-:Y:S05]  /*9510*/  BSYNC B1 ;  /* 0x0000000000017941 */ /* 0x000fea0003800000 */
.L_x_106:
[----:B------:R-:W-:Y:S05]  /*9520*/  VIADD R38, R37, UR40 ;  /* 0x0000002825267c36 */ /* 0x000fea0008000000 */
[----:B------:R-:W-:Y:S04]  /*9530*/  SHF.R.U32.HI R3, RZ, 0x15, R38 ;  /* 0x00000015ff037819 */ /* 0x000fe80000011626 */
        /* <DEDUP_REMOVED lines=8> */
[----:B------:R-:W2:Y:S01]  /*95c0*/  LDCU.64 UR6, c[0x4][0x78] ;  /* 0x01000f00ff0677ac */ /* 0x000ea20008000a00 */
[----:B------:R-:W3:Y:S01]  /*95d0*/  LDC.64 R14, c[0x4][R15] ;  /* 0x010000000f0e7b82 */ /* 0x000ee20000000a00 */
[----:B------:R-:W5:Y:S01]  /*95e0*/  LDCU.64 UR4, c[0x4][0x10] ;  /* 0x01000200ff0477ac */ /* 0x000f620008000a00 */
[----:B-1----:R-:W-:Y:S01]  /*95f0*/  MOV R5, UR9 ;  /* 0x0000000900057c02 */ /* 0x002fe20008000f00 */
[----:B------:R-:W-:Y:S01]  /*9600*/  IMAD.U32 R4, RZ, RZ, UR8 ;  /* 0x00000008ff047e24 */ /* 0x000fe2000f8e00ff */
[----:B--2---:R-:W-:Y:S01]  /*9610*/  MOV R7, UR7 ;  /* 0x0000000700077c02 */ /* 0x004fe20008000f00 */
[----:B------:R-:W-:Y:S01]  /*9620*/  IMAD.U32 R6, RZ, RZ, UR6 ;  /* 0x00000006ff067e24 */ /* 0x000fe2000f8e00ff */
[----:B-----5:R-:W-:Y:S01]  /*9630*/  MOV R11, UR5 ;  /* 0x00000005000b7c02 */ /* 0x020fe20008000f00 */
[----:B------:R-:W-:Y:S02]  /*9640*/  IMAD.U32 R10, RZ, RZ, UR4 ;  /* 0x00000004ff0a7e24 */ /* 0x000fe4000f8e00ff */
[----:B------:R-:W-:Y:S07]  /*9650*/  LEPC R20, `(.L_x_111) ;  /* 0x000000001014794e */ /* 0x000fee0000000000 */
[----:B---34-:R-:W-:Y:S05]  /*9660*/  CALL.ABS.NOINC R14 ;  /* 0x000000000e007343 */ /* 0x018fea0003c00000 */
.L_x_111:
[----:B------:R-:W-:Y:S01]  /*9670*/  ISETP.NE.AND P0, PT, R93, RZ, PT ;  /* 0x000000ff5d00720c */ /* 0x000fe20003f05270 */
[----:B------:R-:W-:Y:S05]  /*9680*/  WARPSYNC.ALL ;  /* 0x0000000000007948 */ /* 0x000fea0003800000 */
[----:B------:R-:W2:Y:S01]  /*9690*/  S2R R39, SR_CgaCtaId ;  /* 0x0000000000277919 */ /* 0x000ea20000008800 */
[----:B------:R-:W-:Y:S01]  /*96a0*/  R2UR UR4, R38 ;  /* 0x00000000260472ca */ /* 0x000fe200000e0000 */
[----:B------:R-:W2:Y:S01]  /*96b0*/  S2UR UR51, SR_CgaCtaId ;  /* 0x00000000003379c3 */ /* 0x000ea20000008800 */
[----:B------:R-:W-:Y:S11]  /*96c0*/  BSSY.RECONVERGENT B0, `(.L_x_112) ;  /* 0x0000087000007945 */ /* 0x000ff60003800200 */
[----:B-1----:R-:W1:Y:S01]  /*96d0*/  LDTM.x32 R4, tmem[UR4] ;  /* 0x00000004000479ee */ /* 0x002e6200082c0000 */
[----:B------:R-:W-:Y:S06]  /*96e0*/  USHF.L.U32 UR4, UR46, 0xe, URZ ;  /* 0x0000000e2e047899 */ /* 0x000fec00080006ff */
[----:B------:R-:W-:Y:S04]  /*96f0*/  IADD3 R0, PT, PT, R91, UR4, RZ ;  /* 0x000000045b007c10 */ /* 0x000fe8000fffe0ff */
[CC--:B------:R-:W-:Y:S02]  /*9700*/  IADD3 R104, PT, PT, R98.reuse, R0.reuse, RZ ;  /* 0x0000000062687210 */ /* 0x0c0fe40007ffe0ff */
[----:B------:R-:W-:Y:S04]  /*9710*/  IADD3 R3, PT, PT, R99, R0, RZ ;  /* 0x0000000063037210 */ /* 0x000fe80007ffe0ff */
[----:B------:R-:W-:Y:S01]  /*9720*/  IADD3 R0, PT, PT, R98, R3, RZ ;  /* 0x0000000362007210 */ /* 0x000fe20007ffe0ff */
[C---:B-1----:R-:W-:Y:S01]  /*9730*/  FMUL R4, R36.reuse, R4 ;  /* 0x0000000424047220 */ /* 0x042fe20000400000 */
        /* <DEDUP_REMOVED lines=102> */
[----:B--2---:R-:W-:Y:S05]  /*9da0*/  @P0 BRA `(.L_x_113) ;  /* 0x0000000000600947 */ /* 0x004fea0003800000 */
        /* <DEDUP_REMOVED lines=23> */
[----:B--2---:R0:W-:Y:S02]  /*9f20*/  UTMACMDFLUSH ;  /* 0x00000000000079b7 */ /* 0x0041e40000000000 */
.L_x_113:
[----:B------:R-:W-:Y:S05]  /*9f30*/  BSYNC.RECONVERGENT B0 ;  /* 0x0000000000007941 */ /* 0x000fea0003800200 */
.L_x_112:
[----:B------:R-:W-:Y:S01]  /*9f40*/  UISETP.NE.AND UP1, UPT, UR50, URZ, UPT ;  /* 0x000000ff3200728c */ /* 0x000fe2000bf25270 */
[----:B------:R-:W-:Y:S01]  /*9f50*/  ISETP.NE.AND P1, PT, R97, RZ, PT ;  /* 0x000000ff6100720c */ /* 0x000fe20003f25270 */
[----:B------:R-:W-:Y:S01]  /*9f60*/  UIADD3 UR4, UPT, UPT, UR46, 0x1, URZ ;  /* 0x000000012e047890 */ /* 0x000fe2000fffe0ff */
[----:B-1----:R-:W-:Y:S01]  /*9f70*/  IMAD.U32 R0, RZ, RZ, UR48 ;  /* 0x00000030ff007e24 */ /* 0x002fe2000f8e00ff */
[----:B------:R-:W-:Y:S02]  /*9f80*/  BSSY.RECONVERGENT B0, `(.L_x_114) ;  /* 0x0000008000007945 */ /* 0x000fe40003800200 */
[----:B------:R-:W-:Y:S02]  /*9f90*/  UISETP.NE.AND UP0, UPT, UR4, 0x3, UPT ;  /* 0x000000030400788c */ /* 0x000fe4000bf05270 */
[----:B------:R-:W-:Y:S02]  /*9fa0*/  UISETP.EQ.XOR UP1, UPT, UR4, 0x3, UP1 ;  /* 0x000000030400788c */ /* 0x000fe40008f22a70 */
[----:B------:R-:W-:Y:S02]  /*9fb0*/  USEL UR46, UR4, URZ, UP0 ;  /* 0x000000ff042e7287 */ /* 0x000fe40008000000 */
[----:B------:R-:W-:Y:S02]  /*9fc0*/  UP2UR UR50, UPR, URZ, 0x2 ;  /* 0x00000002ff327883 */ /* 0x000fe40008000000 */
[----:B------:R-:W-:Y:S01]  /*9fd0*/  @P1 LEA R0, R0, UR47, 0x3 ;  /* 0x0000002f00001c11 */ /* 0x000fe2000f8e18ff */
[----:B------:R-:W-:Y:S05]  /*9fe0*/  @P0 BRA `(.L_x_115) ;  /* 0x0000000000040947 */ /* 0x000fea0003800000 */
[----:B------:R-:W-:Y:S04]  /*9ff0*/  DEPBAR.LE SB0, 0x1 ;  /* 0x000080400000791a */ /* 0x000fe80000000000 */
.L_x_115:
[----:B------:R-:W-:Y:S05]  /*a000*/  BSYNC.RECONVERGENT B0 ;  /* 0x0000000000007941 */ /* 0x000fea0003800200 */
.L_x_114:
        /* <DEDUP_REMOVED lines=27> */
.L_x_119:
[----:B------:R-:W-:Y:S05]  /*a1c0*/  BSYNC B0 ;  /* 0x0000000000007941 */ /* 0x000fea0003800000 */
.L_x_118:
        /* <DEDUP_REMOVED lines=41> */
.L_x_117:
[----:B------:R-:W-:Y:S05]  /*a460*/  BSYNC B1 ;  /* 0x0000000000017941 */ /* 0x000fea0003800000 */
.L_x_116:
        /* <DEDUP_REMOVED lines=21> */
.L_x_121:
        /* <DEDUP_REMOVED lines=140> */
.L_x_123:
[----:B------:R-:W-:Y:S05]  /*ae80*/  BSYNC.RECONVERGENT B0 ;  /* 0x0000000000007941 */ /* 0x000fea0003800200 */
.L_x_122:
        /* <DEDUP_REMOVED lines=12> */
.L_x_125:
[----:B------:R-:W-:Y:S05]  /*af50*/  BSYNC.RECONVERGENT B0 ;  /* 0x0000000000007941 */ /* 0x000fea0003800200 */
.L_x_124:
        /* <DEDUP_REMOVED lines=27> */
.L_x_129:
[----:B------:R-:W-:Y:S05]  /*b110*/  BSYNC B0 ;  /* 0x0000000000007941 */ /* 0x000fea0003800000 */
.L_x_128:
        /* <DEDUP_REMOVED lines=41> */
.L_x_127:
[----:B------:R-:W-:Y:S05]  /*b3b0*/  BSYNC B1 ;  /* 0x0000000000017941 */ /* 0x000fea0003800000 */
.L_x_126:
        /* <DEDUP_REMOVED lines=21> */
.L_x_131:
        /* <DEDUP_REMOVED lines=140> */
.L_x_133:
[----:B------:R-:W-:Y:S05]  /*bdd0*/  BSYNC.RECONVERGENT B0 ;  /* 0x0000000000007941 */ /* 0x000fea0003800200 */
.L_x_132:
        /* <DEDUP_REMOVED lines=12> */
.L_x_135:
[----:B------:R-:W-:Y:S05]  /*bea0*/  BSYNC.RECONVERGENT B0 ;  /* 0x0000000000007941 */ /* 0x000fea0003800200 */
.L_x_134:
        /* <DEDUP_REMOVED lines=27> */
.L_x_139:
[----:B------:R-:W-:Y:S05]  /*c060*/  BSYNC B0 ;  /* 0x0000000000007941 */ /* 0x000fea0003800000 */
.L_x_138:
        /* <DEDUP_REMOVED lines=41> */
.L_x_137:
[----:B------:R-:W-:Y:S05]  /*c300*/  BSYNC B1 ;  /* 0x0000000000017941 */ /* 0x000fea0003800000 */
.L_x_136:
        /* <DEDUP_REMOVED lines=21> */
.L_x_141:
        /* <DEDUP_REMOVED lines=140> */
.L_x_143:
[----:B------:R-:W-:Y:S05]  /*cd20*/  BSYNC.RECONVERGENT B0 ;  /* 0x0000000000007941 */ /* 0x000fea0003800200 */
.L_x_142:
        /* <DEDUP_REMOVED lines=12> */
.L_x_145:
[----:B------:R-:W-:Y:S05]  /*cdf0*/  BSYNC.RECONVERGENT B0 ;  /* 0x0000000000007941 */ /* 0x000fea0003800200 */
.L_x_144:
        /* <DEDUP_REMOVED lines=27> */
.L_x_149:
[----:B------:R-:W-:Y:S05]  /*cfb0*/  BSYNC B0 ;  /* 0x0000000000007941 */ /* 0x000fea0003800000 */
.L_x_148:
        /* <DEDUP_REMOVED lines=41> */
.L_x_147:
[----:B------:R-:W-:Y:S05]  /*d250*/  BSYNC B1 ;  /* 0x0000000000017941 */ /* 0x000fea0003800000 */
.L_x_146:
        /* <DEDUP_REMOVED lines=21> */
.L_x_151:
        /* <DEDUP_REMOVED lines=140> */
.L_x_153:
[----:B------:R-:W-:Y:S05]  /*dc70*/  BSYNC.RECONVERGENT B0 ;  /* 0x0000000000007941 */ /* 0x000fea0003800200 */
.L_x_152:
        /* <DEDUP_REMOVED lines=12> */
.L_x_155:
[----:B------:R-:W-:Y:S05]  /*dd40*/  BSYNC.RECONVERGENT B0 ;  /* 0x0000000000007941 */ /* 0x000fea0003800200 */
.L_x_154:
[----:B------:R-:W-:Y:S01]  /*dd50*/  BAR.SYNC.DEFER_BLOCKING 0x1, 0x80 ;  /* 0x0042000000007b1d */ /* 0x000fe20000010000 */
[----:B------:R-:W-:Y:S01]  /*dd60*/  @P1 VIADD R4, R0, 0x58 ;  /* 0x0000005800041836 */ /* 0x000fe20000000000 */
[----:B------:R-:W-:Y:S01]  /*dd70*/  @P1 SHF.L.U32 R0, R102, 0x1f, RZ ;  /* 0x0000001f66001819 */ /* 0x000fe200000006ff */
[----:B------:R-:W-:Y:S03]  /*dd80*/  UISETP.NE.AND UP0, UPT, UR37, URZ, UPT ;  /* 0x000000ff2500728c */ /* 0x000fe6000bf05270 */
[----:B------:R-:W-:Y:S01]  /*dd90*/  @P1 PRMT R39, R39, 0x654, R4 ;  /* 0x0000065427271816 */ /* 0x000fe20000000004 */
[----:B------:R-:W-:Y:S03]  /*dda0*/  USEL UR40, URZ, 0xe0, !UP0 ;  /* 0x000000e0ff287887 */ /* 0x000fe6000c000000 */
[----:B------:R1:W-:Y:S01]  /*ddb0*/  @P1 SYNCS.ARRIVE.TRANS64.RED.A1T0 RZ, [R39+URZ], RZ ;  /* 0x000000ff27ff19a7 */ /* 0x0003e200081004ff */
[----:B------:R-:W-:Y:S01]  /*ddc0*/  UMOV UR4, 0x400 ;  /* 0x0000040000047882 */ /* 0x000fe20000000000 */
[----:B------:R-:W-:Y:S01]  /*ddd0*/  BSSY B1, `(.L_x_156) ;  /* 0x0000037000017945 */ /* 0x000fe20003800000 */
[----:B------:R-:W-:Y:S02]  /*dde0*/  ULEA UR47, UR51, UR4, 0x18 ;  /* 0x00000004332f7291 */ /* 0x000fe4000f8ec0ff */
[----:B------:R-:W-:Y:S04]  /*ddf0*/  UIADD3 UR4, UPT, UPT, UR48, 0x1, URZ ;  /* 0x0000000130047890 */ /* 0x000fe8000fffe0ff */
[----:B------:R-:W-:Y:S01]  /*de00*/  LEA R3, R100, UR47, 0x3 ;  /* 0x0000002f64037c11 */ /* 0x000fe2000f8e18ff */
[----:B------:R-:W-:Y:S03]  /*de10*/  UISETP.NE.AND UP1, UPT, UR4, 0x3, UPT ;  /* 0x000000030400788c */ /* 0x000fe6000bf25270 */
[----:B------:R-:W2:Y:S01]  /*de20*/  @P1 SYNCS.PHASECHK.TRANS64.TRYWAIT P0, [R3+URZ+0x40], R0 ;  /* 0x00004000030015a7 */ /* 0x000ea200080011ff */
[----:B------:R-:W-:Y:S01]  /*de30*/  USEL UR53, UR4, URZ, UP1 ;  /* 0x000000ff04357287 */ /* 0x000fe20008800000 */
[----:B--2---:R-:W-:Y:S01]  /*de40*/  @P1 SEL R101, RZ, 0x1, !P0 ;  /* 0x00000001ff651807 */ /* 0x004fe20004000000 */
[----:B-1----:R-:W-:Y:S10]  /*de50*/  @!P1 BRA `(.L_x_157) ;  /* 0x0000000000b89947 */ /* 0x002ff40003800000 */
        /* <DEDUP_REMOVED lines=9> */
.L_x_159:
[----:B------:R-:W-:Y:S05]  /*def0*/  BSYNC B0 ;  /* 0x0000000000007941 */ /* 0x000fea0003800000 */
.L_x_158:
[----:B------:R-:W-:Y:S11]  /*df00*/  ISETP.NE.AND P0, PT, R103, RZ, PT ;  /* 0x000000ff6700720c */ /* 0x000ff60003f05270 */
[----:B------:R-:W-:Y:S02]  /*df10*/  @!UPT UIADD3 URZ, UPT, UPT, URZ, URZ, URZ ;  /* 0x000000fffffff290 */ /* 0x000fe4000fffe0ff */
[----:B------:R2:W2:Y:S01]  /*df20*/  @P0 LDS R42, [R0] ;  /* 0x00000000002a0984 */ /* 0x0004a20000000800 */
[----:B-1----:R-:W-:Y:S03]  /*df30*/  @P0 IMAD.IADD R3, R99, 0x1, R100 ;  /* 0x0000000163030824 */ /* 0x002fe600078e0264 */
[----:B------:R1:W1:Y:S02]  /*df40*/  @P0 LDS R46, [R0+0x200] ;  /* 0x00020000002e0984 */ /* 0x0002640000000800 */
[----:B------:R-:W-:Y:S02]  /*df50*/  @P0 IADD3 R4, PT, PT, R98, R3, RZ ;  /* 0x0000000362040210 */ /* 0x000fe40007ffe0ff */
        /* <DEDUP_REMOVED lines=29> */
[----:B--2---:R1:W1:Y:S02]  /*e130*/  @P0 LDS R72, [R4+0xe00] ;  /* 0x000e000004480984 */ /* 0x0042640000000800 */
.L_x_157:
[----:B------:R-:W-:Y:S05]  /*e140*/  BSYNC B1 ;  /* 0x0000000000017941 */ /* 0x000fea0003800000 */
.L_x_156:
        /* <DEDUP_REMOVED lines=21> */
.L_x_161:
[----:B------:R-:W-:Y:S01]  /*e2a0*/  ISETP.NE.AND P0, PT, R93, RZ, PT ;  /* 0x000000ff5d00720c */ /* 0x000fe20003f05270 */
[----:B------:R-:W-:Y:S05]  /*e2b0*/  WARPSYNC.ALL ;  /* 0x0000000000007948 */ /* 0x000fea0003800000 */
[----:B------:R-:W-:Y:S01]  /*e2c0*/  R2UR UR4, R37 ;  /* 0x00000000250472ca */ /* 0x000fe200000e0000 */
[----:B------:R-:W-:Y:S11]  /*e2d0*/  BSSY.RECONVERGENT B0, `(.L_x_162) ;  /* 0x0000088000007945 */ /* 0x000ff60003800200 */
[----:B------:R-:W-:Y:S01]  /*e2e0*/  @!UPT UIADD3 URZ, UPT, UPT, URZ, URZ, URZ ;  /* 0x000000fffffff290 */ /* 0x000fe2000fffe0ff */
[----:B------:R-:W1:Y:S01]  /*e2f0*/  LDTM.x32 R4, tmem[UR4] ;  /* 0x00000004000479ee */ /* 0x000e6200082c0000 */
[----:B------:R-:W-:Y:S06]  /*e300*/  USHF.L.U32 UR4, UR46, 0xe, URZ ;  /* 0x0000000e2e047899 */ /* 0x000fec00080006ff */
[----:B------:R-:W-:Y:S04]  /*e310*/  IADD3 R0, PT, PT, R91, UR4, RZ ;  /* 0x000000045b007c10 */ /* 0x000fe8000fffe0ff */
[-C--:B------:R-:W-:Y:S02]  /*e320*/  IADD3 R99, PT, PT, R99, R0.reuse, RZ ;  /* 0x0000000063637210 */ /* 0x080fe40007ffe0ff */
[C---:B------:R-:W-:Y:S02]  /*e330*/  IADD3 R0, PT, PT, R98.reuse, R0, RZ ;  /* 0x0000000062007210 */ /* 0x040fe40007ffe0ff */
        /* <DEDUP_REMOVED lines=102> */
[----:B--2---:R-:W2:Y:S02]  /*e9a0*/  FENCE.VIEW.ASYNC.S ;  /* 0x00000000000073c6 */ /* 0x004ea40000000000 */
[----:B--2---:R-:W-:Y:S06]  /*e9b0*/  BAR.SYNC.DEFER_BLOCKING 0x1, 0x80 ;  /* 0x0042000000007b1d */ /* 0x004fec0000010000 */
[----:B------:R-:W-:Y:S05]  /*e9c0*/  @P0 BRA `(.L_x_163) ;  /* 0x0000000000600947 */ /* 0x000fea0003800000 */
        /* <DEDUP_REMOVED lines=24> */
.L_x_163:
[----:B------:R-:W-:Y:S05]  /*eb50*/  BSYNC.RECONVERGENT B0 ;  /* 0x0000000000007941 */ /* 0x000fea0003800200 */
.L_x_162:
[----:B------:R-:W-:Y:S01]  /*eb60*/  UISETP.NE.AND UP0, UPT, UR50, URZ, UPT ;  /* 0x000000ff3200728c */ /* 0x000fe2000bf05270 */
[----:B------:R-:W-:Y:S01]  /*eb70*/  BSSY.RECONVERGENT B0, `(.L_x_164) ;  /* 0x0000009000007945 */ /* 0x000fe20003800200 */
[----:B------:R-:W-:Y:S04]  /*eb80*/  UIADD3 UR4, UPT, UPT, UR46, 0x1, URZ ;  /* 0x000000012e047890 */ /* 0x000fe8000fffe0ff */
[----:B------:R-:W-:Y:S02]  /*eb90*/  UISETP.EQ.XOR UP1, UPT, UR4, 0x3, UP0 ;  /* 0x000000030400788c */ /* 0x000fe40008722a70 */
[----:B------:R-:W-:Y:S02]  /*eba0*/  UISETP.NE.AND UP0, UPT, UR4, 0x3, UPT ;  /* 0x000000030400788c */ /* 0x000fe4000bf05270 */
[----:B------:R-:W-:Y:S02]  /*ebb0*/  USEL UR5, URZ, 0x1, !UP1 ;  /* 0x00000001ff057887 */ /* 0x000fe4000c800000 */
[----:B------:R-:W-:Y:S02]  /*ebc0*/  USEL UR52, UR4, URZ, UP0 ;  /* 0x000000ff04347287 */ /* 0x000fe40008000000 */
[----:B------:R-:W-:Y:S01]  /*ebd0*/  ULOP3.LUT UR56, UR56, UR5, URZ, 0x3c, !UPT ;  /* 0x0000000538387292 */ /* 0x000fe2000f8e3cff */
[----:B------:R-:W-:Y:S11]  /*ebe0*/  @P0 BRA `(.L_x_165) ;  /* 0x0000000000040947 */ /* 0x000ff60003800000 */
[----:B------:R-:W-:Y:S04]  /*ebf0*/  DEPBAR.LE SB0, 0x1 ;  /* 0x000080400000791a */ /* 0x000fe80000000000 */
.L_x_165:
[----:B------:R-:W-:Y:S05]  /*ec00*/  BSYNC.RECONVERGENT B0 ;  /* 0x0000000000007941 */ /* 0x000fea0003800200 */
.L_x_164:
[----:B------:R-:W-:Y:S01]  /*ec10*/  BAR.SYNC.DEFER_BLOCKING 0x1, 0x80 ;  /* 0x0042000000007b1d */ /* 0x000fe20000010000 */
[----:B------:R-:W-:Y:S09]  /*ec20*/  UISETP.NE.AND UP0, UPT, UR55, -0x8, UPT ;  /* 0xfffffff83700788c */ /* 0x000ff2000bf05270 */
[----:B------:R-:W-:Y:S05]  /*ec30*/  BRA.U !UP0, `(.L_x_166) ;  /* 0x0000000108287547 */ /* 0x000fea000b800000 */
[----:B-1----:R-:W1:Y:S01]  /*ec40*/  S2R R0, SR_CgaCtaId ;  /* 0x0000000000007919 */ /* 0x002e620000008800 */
[----:B------:R-:W-:Y:S01]  /*ec50*/  ISETP.NE.AND P0, PT, R97, RZ, PT ;  /* 0x000000ff6100720c */ /* 0x000fe20003f05270 */
[----:B------:R-:W-:Y:S01]  /*ec60*/  IMAD.U32 R3, RZ, RZ, UR53 ;  /* 0x00000035ff037e24 */ /* 0x000fe2000f8e00ff */
[----:B------:R-:W-:Y:S04]  /*ec70*/  UIADD3 UR4, UPT, UPT, UR53, 0x1, URZ ;  /* 0x0000000135047890 */ /* 0x000fe8000fffe0ff */
[----:B------:R-:W-:Y:S04]  /*ec80*/  UISETP.NE.AND UP0, UPT, UR4, 0x3, UPT ;  /* 0x000000030400788c */ /* 0x000fe8000bf05270 */
[----:B------:R-:W-:Y:S03]  /*ec90*/  USEL UR53, UR4, URZ, UP0 ;  /* 0x000000ff04357287 */ /* 0x000fe60008000000 */
[----:B------:R-:W-:Y:S05]  /*eca0*/  @P0 LEA R3, R3, UR47, 0x3 ;  /* 0x0000002f03030c11 */ /* 0x000fea000f8e18ff */
[----:B------:R-:W-:Y:S05]  /*ecb0*/  @P0 VIADD R3, R3, 0x58 ;  /* 0x0000005803030836 */ /* 0x000fea0000000000 */
[----:B-1----:R-:W-:Y:S04]  /*ecc0*/  @P0 PRMT R0, R0, 0x654, R3 ;  /* 0x0000065400000816 */ /* 0x002fe80000000003 */
[----:B------:R2:W-:Y:S03]  /*ecd0*/  @P0 SYNCS.ARRIVE.TRANS64.RED.A1T0 RZ, [R0+URZ], RZ ;  /* 0x000000ff00ff09a7 */ /* 0x0005e600081004ff */
.L_x_166:
[----:B------:R-:W-:Y:S01]  /*ece0*/  R2UR UR4, R96 ;  /* 0x00000000600472ca */ /* 0x000fe200000e0000 */
[----:B------:R-:W-:Y:S01]  /*ecf0*/  UIADD3 UR55, UPT, UPT, UR55, 0x8, URZ ;  /* 0x0000000837377890 */ /* 0x000fe2000fffe0ff */
[----:B------:R-:W-:Y:S01]  /*ed00*/  R2UR UR5, R73 ;  /* 0x00000000490572ca */ /* 0x000fe200000e0000 */
[----:B------:R-:W-:Y:S01]  /*ed10*/  ULOP3.LUT UR37, UR37, 0x1, URZ, 0x3c, !UPT ;  /* 0x0000000125257892 */ /* 0x000fe2000f8e3cff */
[----:B------:R-:W-:Y:S02]  /*ed20*/  R2UR UR36, R94 ;  /* 0x000000005e2472ca */ /* 0x000fe400000e0000 */
[C---:B------:R-:W-:Y:S04]  /*ed30*/  ISETP.NE.AND P0, PT, R88.reuse, 0x2, PT ;  /* 0x000000025800780c */ /* 0x040fe80003f05270 */
[----:B-12---:R-:W-:Y:S02]  /*ed40*/  SEL R0, RZ, 0x1, P0 ;  /* 0x00000001ff007807 */ /* 0x006fe40000000000 */
[----:B------:R-:W-:Y:S01]  /*ed50*/  SEL R88, R88, RZ, P0 ;  /* 0x000000ff58587207 */ /* 0x000fe20000000000 */
[----:B------:R-:W-:Y:S01]  /*ed60*/  UISETP.NE.AND UP0, UPT, UR4, URZ, UPT ;  /* 0x000000ff0400728c */ /* 0x000fe2000bf05270 */
[----:B------:R-:W-:Y:S01]  /*ed70*/  R2UR UR4, R78 ;  /* 0x000000004e0472ca */ /* 0x000fe200000e0000 */
[----:B------:R-:W-:Y:S01]  /*ed80*/  UIADD3 UR25, UPT, UPT, UR38, UR5, URZ ;  /* 0x0000000526197290 */ /* 0x000fe2000fffe0ff */
[----:B------:R-:W-:Y:S11]  /*ed90*/  LOP3.LUT R89, R89, R0, RZ, 0x3c, !PT ;  /* 0x0000000059597212 */ /* 0x000ff600078e3cff */
[----:B------:R-:W-:Y:S01]  /*eda0*/  UIADD3 UR11, UPT, UPT, UR39, UR4, URZ ;  /* 0x00000004270b7290 */ /* 0x000fe2000fffe0ff */
[----:B------:R-:W-:Y:S11]  /*edb0*/  BRA.U UP0, `(.L_x_167) ;  /* 0xffffff7500547547 */ /* 0x000ff6000b83ffff */
[----:B------:R-:W-:Y:S01]  /*edc0*/  R2UR UR4, R86 ;  /* 0x00000000560472ca */ /* 0x000fe200000e0000 */
[----:B------:R-:W-:-:S12]  /*edd0*/  SYNCS.ARRIVE.TRANS64.A1T0 RZ, [UR47+0xd0], RZ ;  /* 0x0000d0ffffff79a7 */ /* 0x000fd8000810002f */
[----:B------:R-:W-:-:S09]  /*ede0*/  UISETP.NE.AND UP0, UPT, UR4, URZ, UPT ;  /* 0x000000ff0400728c */ /* 0x000fd2000bf05270 */
[----:B------:R-:W-:Y:S05]  /*edf0*/  BRA.U !UP0, `(.L_x_168) ;  /* 0x0000000108487547 */ /* 0x000fea000b800000 */
[----:B------:R-:W1:Y:S02]  /*ee00*/  LDCU.64 UR4, c[0x0][0xa90] ;  /* 0x00015200ff0477ac */ /* 0x000e640008000a00 */
[----:B-1----:R-:W-:-:S04]  /*ee10*/  UISETP.NE.U32.AND UP0, UPT, UR4, URZ, UPT ;  /* 0x000000ff0400728c */ /* 0x002fc8000bf05070 */
[----:B------:R-:W-:-:S09]  /*ee20*/  UISETP.NE.AND.EX UP0, UPT, UR5, URZ, UPT, UP0 ;  /* 0x000000ff0500728c */ /* 0x000fd2000bf05300 */
[----:B------:R-:W-:Y:S05]  /*ee30*/  BRA.U UP0, `(.L_x_169) ;  /* 0x00000001000c7547 */ /* 0x000fea000b800000 */
[----:B------:R-:W-:-:S13]  /*ee40*/  FSETP.NEU.AND P0, PT, R41, RZ, PT ;  /* 0x000000ff2900720b */ /* 0x000fda0003f0d000 */
[----:B------:R-:W-:Y:S05]  /*ee50*/  @!P0 EXIT ;  /* 0x000000000000894d */ /* 0x000fea0003800000 */
[----:B------:R-:W-:Y:S05]  /*ee60*/  BRA `(.L_x_168) ;  /* 0x00000000002c7947 */ /* 0x000fea0003800000 */
.L_x_169:
[----:B------:R-:W-:Y:S01]  /*ee70*/  ISETP.NE.AND P0, PT, R87, RZ, PT ;  /* 0x000000ff5700720c */ /* 0x000fe20003f05270 */
[----:B------:R-:W-:-:S12]  /*ee80*/  BSSY.RECONVERGENT B0, `(.L_x_168) ;  /* 0x0000009000007945 */ /* 0x000fd80003800200 */
[----:B------:R-:W-:Y:S05]  /*ee90*/  @P0 BRA `(.L_x_170) ;  /* 0x0000000000140947 */ /* 0x000fea0003800000 */
[----:B------:R-:W1:Y:S02]  /*eea0*/  LDCU.64 UR4, c[0x0][0xa88] ;  /* 0x00015100ff0477ac */ /* 0x000e640008000a00 */
[----:B-1----:R-:W-:-:S04]  /*eeb0*/  ISETP.NE.U32.AND P0, PT, RZ, UR4, PT ;  /* 0x00000004ff007c0c */ /* 0x002fc8000bf05070 */
[----:B------:R-:W-:-:S13]  /*eec0*/  ISETP.NE.AND.EX P0, PT, RZ, UR5, PT, P0 ;  /* 0x00000005ff007c0c */ /* 0x000fda000bf05300 */
[----:B------:R-:W-:Y:S05]  /*eed0*/  @!P0 EXIT ;  /* 0x000000000000894d */ /* 0x000fea0003800000 */
[----:B------:R-:W-:Y:S05]  /*eee0*/  BRA `(.L_x_171) ;  /* 0x0000000000087947 */ /* 0x000fea0003800000 */
.L_x_170:
[----:B------:R-:W-:-:S13]  /*eef0*/  FSETP.NEU.AND P0, PT, R41, RZ, PT ;  /* 0x000000ff2900720b */ /* 0x000fda0003f0d000 */
[----:B------:R-:W-:Y:S05]  /*ef00*/  @!P0 EXIT ;  /* 0x000000000000894d */ /* 0x000fea0003800000 */
.L_x_171:
[----:B------:R-:W-:Y:S05]  /*ef10*/  BSYNC.RECONVERGENT B0 ;  /* 0x0000000000007941 */ /* 0x000fea0003800200 */
.L_x_168:
[----:B------:R-:W-:Y:S01]  /*ef20*/  ULEA UR4, UR53, UR47, 0x3 ;  /* 0x0000002f35047291 */ /* 0x000fe2000f8e18ff */
[----:B------:R-:W-:-:S04]  /*ef30*/  DEPBAR.LE SB0, 0x0 ;  /* 0x000080000000791a */ /* 0x000fc80000000000 */
[----:B------:R-:W-:-:S04]  /*ef40*/  UIADD3 UR4, UPT, UPT, UR4, 0x58, URZ ;  /* 0x0000005804047890 */ /* 0x000fc8000fffe0ff */
[----:B------:R-:W-:-:S09]  /*ef50*/  UPRMT UR4, UR51, 0x654, UR4 ;  /* 0x0000065433047896 */ /* 0x000fd20008000004 */
[----:B------:R-:W-:Y:S01]  /*ef60*/  SYNCS.ARRIVE.TRANS64.RED.A1T0 RZ, [UR4], RZ ;  /* 0x000000ffffff79a7 */ /* 0x000fe20008100404 */
[----:B------:R-:W-:Y:S05]  /*ef70*/  EXIT ;  /* 0x000000000000794d */ /* 0x000fea0003800000 */
.L_x_19:
[----:B------:R1:W1:Y:S02]  /*ef80*/  SYNCS.PHASECHK.TRANS64.TRYWAIT P0, [R3+URZ+0xc0], R2 ;  /* 0x0000c002030075a7 */ /* 0x00026400080011ff */
[----:B-1----:R-:W-:Y:S05]  /*ef90*/  @!P0 NANOSLEEP.SYNCS 0x989680 ;  /* 0x009896800000895d */ /* 0x002fea0003900000 */
[----:B------:R-:W1:Y:S02]  /*efa0*/  @!P0 SYNCS.PHASECHK.TRANS64 P0, [R3+URZ+0xc0], R2 ;  /* 0x0000c002030085a7 */ /* 0x000e6400080010ff */
[----:B-1----:R-:W-:Y:S05]  /*efb0*/  @!P0 BRA `(.L_x_19) ;  /* 0xfffffffc00f08947 */ /* 0x002fea000383ffff */
[----:B------:R-:W-:Y:S05]  /*efc0*/  BRA `(.L_x_172) ;  /* 0xffffff2400b07947 */ /* 0x000fea000383ffff */
.L_x_22:
[----:B------:R-:W-:-:S07]  /*efd0*/  MOV R0, UR33 ;  /* 0x0000002100007c02 */ /* 0x000fce0008000f00 */
.L_x_173:
[----:B-1----:R1:W2:Y:S02]  /*efe0*/  SYNCS.PHASECHK.TRANS64.TRYWAIT P0, [R0+URZ+0x20], R3 ;  /* 0x00002003000075a7 */ /* 0x0022a400080011ff */
[----:B--2---:R-:W-:Y:S05]  /*eff0*/  @!P0 NANOSLEEP.SYNCS 0x989680 ;  /* 0x009896800000895d */ /* 0x004fea0003900000 */
[----:B------:R-:W2:Y:S02]  /*f000*/  @!P0 SYNCS.PHASECHK.TRANS64 P0, [R0+URZ+0x20], R3 ;  /* 0x00002003000085a7 */ /* 0x000ea400080010ff */
[----:B--2---:R-:W-:Y:S05]  /*f010*/  @!P0 BRA `(.L_x_173) ;  /* 0xfffffffc00f08947 */ /* 0x004fea000383ffff */
[----:B------:R-:W-:Y:S05]  /*f020*/  BRA `(.L_x_21) ;  /* 0xffffff28000c7947 */ /* 0x000fea000383ffff */
.L_x_25:
[----:B-1----:R1:W2:Y:S02]  /*f030*/  SYNCS.PHASECHK.TRANS64.TRYWAIT P0, [R3+URZ+0x80], R0 ;  /* 0x00008000030075a7 */ /* 0x0022a400080011ff */
[----:B--2---:R-:W-:Y:S05]  /*f040*/  @!P0 NANOSLEEP.SYNCS 0x989680 ;  /* 0x009896800000895d */ /* 0x004fea0003900000 */
[----:B------:R-:W2:Y:S02]  /*f050*/  @!P0 SYNCS.PHASECHK.TRANS64 P0, [R3+URZ+0x80], R0 ;  /* 0x00008000030085a7 */ /* 0x000ea400080010ff */
[----:B--2---:R-:W-:Y:S05]  /*f060*/  @!P0 BRA `(.L_x_25) ;  /* 0xfffffffc00f08947 */ /* 0x004fea000383ffff */
[----:B------:R-:W-:Y:S05]  /*f070*/  BRA `(.L_x_174) ;  /* 0xffffff2800b07947 */ /* 0x000fea000383ffff */
.L_x_29:
[----:B-1----:R-:W-:-:S07]  /*f080*/  MOV R0, UR4 ;  /* 0x0000000400007c02 */ /* 0x002fce0008000f00 */
.L_x_175:
[----:B-1----:R1:W2:Y:S02]  /*f090*/  SYNCS.PHASECHK.TRANS64.TRYWAIT P0, [R0+URZ], R3 ;  /* 0x00000003000075a7 */ /* 0x0022a400080011ff */
[----:B--2---:R-:W-:Y:S05]  /*f0a0*/  @!P0 NANOSLEEP.SYNCS 0x989680 ;  /* 0x009896800000895d */ /* 0x004fea0003900000 */
[----:B------:R-:W2:Y:S02]  /*f0b0*/  @!P0 SYNCS.PHASECHK.TRANS64 P0, [R0+URZ], R3 ;  /* 0x00000003000085a7 */ /* 0x000ea400080010ff */
[----:B--2---:R-:W-:Y:S05]  /*f0c0*/  @!P0 BRA `(.L_x_175) ;  /* 0xfffffffc00f08947 */ /* 0x004fea000383ffff */
[----:B------:R-:W-:Y:S05]  /*f0d0*/  BRA `(.L_x_176) ;  /* 0xffffff30004c7947 */ /* 0x000fea000383ffff */
.L_x_30:
[----:B------:R-:W-:-:S07]  /*f0e0*/  MOV R0, UR5 ;  /* 0x0000000500007c02 */ /* 0x000fce0008000f00 */
.L_x_177:
[----:B-1----:R1:W2:Y:S02]  /*f0f0*/  SYNCS.PHASECHK.TRANS64.TRYWAIT P0, [R0+URZ], R3 ;  /* 0x00000003000075a7 */ /* 0x0022a400080011ff */
[----:B--2---:R-:W-:Y:S05]  /*f100*/  @!P0 NANOSLEEP.SYNCS 0x989680 ;  /* 0x009896800000895d */ /* 0x004fea0003900000 */
[----:B------:R-:W2:Y:S02]  /*f110*/  @!P0 SYNCS.PHASECHK.TRANS64 P0, [R0+URZ], R3 ;  /* 0x00000003000085a7 */ /* 0x000ea400080010ff */
[----:B--2---:R-:W-:Y:S05]  /*f120*/  @!P0 BRA `(.L_x_177) ;  /* 0xfffffffc00f08947 */ /* 0x004fea000383ffff */
[----:B------:R-:W-:Y:S05]  /*f130*/  BRA `(.L_x_178) ;  /* 0xffffff3000587947 */ /* 0x000fea000383ffff */
.L_x_31:
[----:B------:R-:W-:-:S07]  /*f140*/  MOV R0, UR5 ;  /* 0x0000000500007c02 */ /* 0x000fce0008000f00 */
.L_x_179:
[----:B-1----:R1:W2:Y:S02]  /*f150*/  SYNCS.PHASECHK.TRANS64.TRYWAIT P0, [R0+URZ], R3 ;  /* 0x00000003000075a7 */ /* 0x0022a400080011ff */
[----:B--2---:R-:W-:Y:S05]  /*f160*/  @!P0 NANOSLEEP.SYNCS 0x989680 ;  /* 0x009896800000895d */ /* 0x004fea0003900000 */
[----:B------:R-:W2:Y:S02]  /*f170*/  @!P0 SYNCS.PHASECHK.TRANS64 P0, [R0+URZ], R3 ;  /* 0x00000003000085a7 */ /* 0x000ea400080010ff */
[----:B--2---:R-:W-:Y:S05]  /*f180*/  @!P0 BRA `(.L_x_179) ;  /* 0xfffffffc00f08947 */ /* 0x004fea000383ffff */
[----:B------:R-:W-:Y:S05]  /*f190*/  BRA `(.L_x_180) ;  /* 0xffffff3000647947 */ /* 0x000fea000383ffff */
.L_x_34:
[----:B-1----:R1:W2:Y:S02]  /*f1a0*/  SYNCS.PHASECHK.TRANS64.TRYWAIT P0, [R2+URZ+0xb0], R5 ;  /* 0x0000b005020075a7 */ /* 0x0022a400080011ff */
[----:B--2---:R-:W-:Y:S05]  /*f1b0*/  @!P0 NANOSLEEP.SYNCS 0x989680 ;  /* 0x009896800000895d */ /* 0x004fea0003900000 */
[----:B------:R-:W2:Y:S02]  /*f1c0*/  @!P0 SYNCS.PHASECHK.TRANS64 P0, [R2+URZ+0xb0], R5 ;  /* 0x0000b005020085a7 */ /* 0x000ea400080010ff */
[----:B--2---:R-:W-:Y:S05]  /*f1d0*/  @!P0 BRA `(.L_x_34) ;  /* 0xfffffffc00f08947 */ /* 0x004fea000383ffff */
[----:B------:R-:W-:Y:S05]  /*f1e0*/  BRA `(.L_x_181) ;  /* 0xffffff3000c07947 */ /* 0x000fea000383ffff */
.L_x_35:
[----:B------:R-:W-:-:S07]  /*f1f0*/  MOV R2, UR4 ;  /* 0x0000000400027c02 */ /* 0x000fce0008000f00 */
.L_x_182:
[----:B-1----:R1:W2:Y:S02]  /*f200*/  SYNCS.PHASECHK.TRANS64.TRYWAIT P0, [R2+URZ+0x90], R5 ;  /* 0x00009005020075a7 */ /* 0x0022a400080011ff */
[----:B--2---:R-:W-:Y:S05]  /*f210*/  @!P0 NANOSLEEP.SYNCS 0x989680 ;  /* 0x009896800000895d */ /* 0x004fea0003900000 */
[----:B------:R-:W2:Y:S02]  /*f220*/  @!P0 SYNCS.PHASECHK.TRANS64 P0, [R2+URZ+0x90], R5 ;  /* 0x00009005020085a7 */ /* 0x000ea400080010ff */
[----:B--2---:R-:W-:Y:S05]  /*f230*/  @!P0 BRA `(.L_x_182) ;  /* 0xfffffffc00f08947 */ /* 0x004fea000383ffff */
[----:B------:R-:W-:Y:S05]  /*f240*/  BRA `(.L_x_183) ;  /* 0xffffff3000d07947 */ /* 0x000fea000383ffff */
.L_x_36:
[----:B-1----:R1:W2:Y:S02]  /*f250*/  SYNCS.PHASECHK.TRANS64.TRYWAIT P1, [R2+URZ+0x80], R5 ;  /* 0x00008005020075a7 */ /* 0x0022a400080211ff */
[----:B--2---:R-:W-:Y:S05]  /*f260*/  @!P1 NANOSLEEP.SYNCS 0x989680 ;  /* 0x009896800000995d */ /* 0x004fea0003900000 */
[----:B------:R-:W2:Y:S02]  /*f270*/  @!P1 SYNCS.PHASECHK.TRANS64 P1, [R2+URZ+0x80], R5 ;  /* 0x00008005020095a7 */ /* 0x000ea400080210ff */
[----:B--2---:R-:W-:Y:S05]  /*f280*/  @!P1 BRA `(.L_x_36) ;  /* 0xfffffffc00f09947 */ /* 0x004fea000383ffff */
[----:B------:R-:W-:Y:S05]  /*f290*/  BRA `(.L_x_184) ;  /* 0xffffff3400007947 */ /* 0x000fea000383ffff */
.L_x_39:
[----:B------:R-:W-:-:S07]  /*f2a0*/  MOV R0, UR4 ;  /* 0x0000000400007c02 */ /* 0x000fce0008000f00 */
.L_x_185:
[----:B-1----:R1:W2:Y:S02]  /*f2b0*/  SYNCS.PHASECHK.TRANS64.TRYWAIT P0, [R0+URZ+0x90], R3 ;  /* 0x00009003000075a7 */ /* 0x0022a400080011ff */
[----:B--2---:R-:W-:Y:S05]  /*f2c0*/  @!P0 NANOSLEEP.SYNCS 0x989680 ;  /* 0x009896800000895d */ /* 0x004fea0003900000 */
[----:B------:R-:W2:Y:S02]  /*f2d0*/  @!P0 SYNCS.PHASECHK.TRANS64 P0, [R0+URZ+0x90], R3 ;  /* 0x00009003000085a7 */ /* 0x000ea400080010ff */
[----:B--2---:R-:W-:Y:S05]  /*f2e0*/  @!P0 BRA `(.L_x_185) ;  /* 0xfffffffc00f08947 */ /* 0x004fea000383ffff */
[----:B------:R-:W-:Y:S05]  /*f2f0*/  BRA `(.L_x_38) ;  /* 0xffffff3400547947 */ /* 0x000fea000383ffff */
.L_x_46:
[----:B-1----:R1:W2:Y:S02]  /*f300*/  SYNCS.PHASECHK.TRANS64.TRYWAIT P0, [R0+URZ+0x80], R5 ;  /* 0x00008005000075a7 */ /* 0x0022a400080011ff */
[----:B--2---:R-:W-:Y:S05]  /*f310*/  @!P0 NANOSLEEP.SYNCS 0x989680 ;  /* 0x009896800000895d */ /* 0x004fea0003900000 */
[----:B------:R-:W2:Y:S02]  /*f320*/  @!P0 SYNCS.PHASECHK.TRANS64 P0, [R0+URZ+0x80], R5 ;  /* 0x00008005000085a7 */ /* 0x000ea400080010ff */
[----:B--2---:R-:W-:Y:S05]  /*f330*/  @!P0 BRA `(.L_x_46) ;  /* 0xfffffffc00f08947 */ /* 0x004fea000383ffff */
[----:B------:R-:W-:Y:S05]  /*f340*/  BRA `(.L_x_186) ;  /* 0xffffff3800b47947 */ /* 0x000fea000383ffff */
.L_x_49:
[----:B-1----:R-:W-:Y:S07]  /*f350*/  MOV R0, UR8 ;  /* 0x0000000800007c02 */ /* 0x002fee0008000f00 */
.L_x_187:
[----:B-1----:R1:W2:Y:S02]  /*f360*/  SYNCS.PHASECHK.TRANS64.TRYWAIT P0, [R0+URZ], R5 ;  /* 0x00000005000075a7 */ /* 0x0022a400080011ff */
[----:B--2---:R-:W-:Y:S05]  /*f370*/  @!P0 NANOSLEEP.SYNCS 0x989680 ;  /* 0x009896800000895d */ /* 0x004fea0003900000 */
[----:B------:R-:W2:Y:S02]  /*f380*/  @!P0 SYNCS.PHASECHK.TRANS64 P0, [R0+URZ], R5 ;  /* 0x00000005000085a7 */ /* 0x000ea400080010ff */
[----:B--2---:R-:W-:Y:S05]  /*f390*/  @!P0 BRA `(.L_x_187) ;  /* 0xfffffffc00f08947 */ /* 0x004fea000383ffff */
[----:B------:R-:W-:Y:S05]  /*f3a0*/  BRA `(.L_x_48) ;  /* 0xffffff3c001c7947 */ /* 0x000fea000383ffff */
.L_x_51:
[----:B-1----:R-:W-:Y:S07]  /*f3b0*/  MOV R0, UR16 ;  /* 0x0000001000007c02 */ /* 0x002fee0008000f00 */
.L_x_188:
[----:B-1----:R1:W4:Y:S02]  /*f3c0*/  SYNCS.PHASECHK.TRANS64.TRYWAIT P0, [R0+URZ+0xa8], R5 ;  /* 0x0000a805000075a7 */ /* 0x00232400080011ff */
[----:B----4-:R-:W-:Y:S05]  /*f3d0*/  @!P0 NANOSLEEP.SYNCS 0x989680 ;  /* 0x009896800000895d */ /* 0x010fea0003900000 */
[----:B------:R-:W4:Y:S02]  /*f3e0*/  @!P0 SYNCS.PHASECHK.TRANS64 P0, [R0+URZ+0xa8], R5 ;  /* 0x0000a805000085a7 */ /* 0x000f2400080010ff */
[----:B----4-:R-:W-:Y:S05]  /*f3f0*/  @!P0 BRA `(.L_x_188) ;  /* 0xfffffffc00f08947 */ /* 0x010fea000383ffff */
[----:B------:R-:W-:Y:S05]  /*f400*/  BRA `(.L_x_50) ;  /* 0xffffff3c005c7947 */ /* 0x000fea000383ffff */
.L_x_54:
[----:B------:R-:W-:-:S07]  /*f410*/  MOV R0, UR16 ;  /* 0x0000001000007c02 */ /* 0x000fce0008000f00 */
.L_x_189:
[----:B--2---:R2:W4:Y:S02]  /*f420*/  SYNCS.PHASECHK.TRANS64.TRYWAIT P0, [R0+URZ+0xd0], R3 ;  /* 0x0000d003000075a7 */ /* 0x00452400080011ff */
[----:B----4-:R-:W-:Y:S05]  /*f430*/  @!P0 NANOSLEEP.SYNCS 0x989680 ;  /* 0x009896800000895d */ /* 0x010fea0003900000 */
[----:B------:R-:W4:Y:S02]  /*f440*/  @!P0 SYNCS.PHASECHK.TRANS64 P0, [R0+URZ+0xd0], R3 ;  /* 0x0000d003000085a7 */ /* 0x000f2400080010ff */
[----:B----4-:R-:W-:Y:S05]  /*f450*/  @!P0 BRA `(.L_x_189) ;  /* 0xfffffffc00f08947 */ /* 0x010fea000383ffff */
[----:B------:R-:W-:Y:S05]  /*f460*/  BRA `(.L_x_190) ;  /* 0xffffff4000107947 */ /* 0x000fea000383ffff */
.L_x_59:
[----:B-1----:R1:W2:Y:S02]  /*f470*/  SYNCS.PHASECHK.TRANS64.TRYWAIT P0, [R8+URZ+0x80], R5 ;  /* 0x00008005080075a7 */ /* 0x0022a400080011ff */
[----:B--2---:R-:W-:Y:S05]  /*f480*/  @!P0 NANOSLEEP.SYNCS 0x989680 ;  /* 0x009896800000895d */ /* 0x004fea0003900000 */
[----:B------:R-:W2:Y:S02]  /*f490*/  @!P0 SYNCS.PHASECHK.TRANS64 P0, [R8+URZ+0x80], R5 ;  /* 0x00008005080085a7 */ /* 0x000ea400080010ff */
[----:B--2---:R-:W-:Y:S05]  /*f4a0*/  @!P0 BRA `(.L_x_59) ;  /* 0xfffffffc00f08947 */ /* 0x004fea000383ffff */
[----:B------:R-:W-:Y:S05]  /*f4b0*/  BRA `(.L_x_191) ;  /* 0xffffff4400447947 */ /* 0x000fea000383ffff */
.L_x_62:
[----:B------:R-:W-:Y:S07]  /*f4c0*/  MOV R0, UR32 ;  /* 0x0000002000007c02 */ /* 0x000fee0008000f00 */
.L_x_192:
[----:B-1----:R1:W2:Y:S02]  /*f4d0*/  SYNCS.PHASECHK.TRANS64.TRYWAIT P0, [R0+URZ+0x78], R5 ;  /* 0x00007805000075a7 */ /* 0x0022a400080011ff */
[----:B--2---:R-:W-:Y:S05]  /*f4e0*/  @!P0 NANOSLEEP.SYNCS 0x989680 ;  /* 0x009896800000895d */ /* 0x004fea0003900000 */
[----:B------:R-:W2:Y:S02]  /*f4f0*/  @!P0 SYNCS.PHASECHK.TRANS64 P0, [R0+URZ+0x78], R5 ;  /* 0x00007805000085a7 */ /* 0x000ea400080010ff */
[----:B--2---:R-:W-:Y:S05]  /*f500*/  @!P0 BRA `(.L_x_192) ;  /* 0xfffffffc00f08947 */ /* 0x004fea000383ffff */
[----:B------:R-:W-:Y:S05]  /*f510*/  BRA `(.L_x_61) ;  /* 0xffffff4800bc7947 */ /* 0x000fea000383ffff */
.L_x_65:
[----:B------:R-:W-:Y:S07]  /*f520*/  MOV R0, UR16 ;  /* 0x0000001000007c02 */ /* 0x000fee0008000f00 */
.L_x_193:
[----:B-1----:R1:W2:Y:S02]  /*f530*/  SYNCS.PHASECHK.TRANS64.TRYWAIT P0, [R0+URZ+0x58], R5 ;  /* 0x00005805000075a7 */ /* 0x0022a400080011ff */
[----:B--2---:R-:W-:Y:S05]  /*f540*/  @!P0 NANOSLEEP.SYNCS 0x989680 ;  /* 0x009896800000895d */ /* 0x004fea0003900000 */
[----:B------:R-:W2:Y:S02]  /*f550*/  @!P0 SYNCS.PHASECHK.TRANS64 P0, [R0+URZ+0x58], R5 ;  /* 0x00005805000085a7 */ /* 0x000ea400080010ff */
[----:B--2---:R-:W-:Y:S05]  /*f560*/  @!P0 BRA `(.L_x_193) ;  /* 0xfffffffc00f08947 */ /* 0x004fea000383ffff */
[----:B------:R-:W-:Y:S05]  /*f570*/  BRA `(.L_x_194) ;  /* 0xffffff4c00247947 */ /* 0x000fea000383ffff */
.L_x_66:
[----:B------:R-:W-:Y:S07]  /*f580*/  MOV R0, UR17 ;  /* 0x0000001100007c02 */ /* 0x000fee0008000f00 */
.L_x_195:
[----:B-1----:R1:W2:Y:S02]  /*f590*/  SYNCS.PHASECHK.TRANS64.TRYWAIT P0, [R0+URZ+0x58], R5 ;  /* 0x00005805000075a7 */ /* 0x0022a400080011ff */
[----:B--2---:R-:W-:Y:S05]  /*f5a0*/  @!P0 NANOSLEEP.SYNCS 0x989680 ;  /* 0x009896800000895d */ /* 0x004fea0003900000 */
[----:B------:R-:W2:Y:S02]  /*f5b0*/  @!P0 SYNCS.PHASECHK.TRANS64 P0, [R0+URZ+0x58], R5 ;  /* 0x00005805000085a7 */ /* 0x000ea400080010ff */
[----:B--2---:R-:W-:Y:S05]  /*f5c0*/  @!P0 BRA `(.L_x_195) ;  /* 0xfffffffc00f08947 */ /* 0x004fea000383ffff */
[----:B------:R-:W-:Y:S05]  /*f5d0*/  BRA `(.L_x_196) ;  /* 0xffffff5000047947 */ /* 0x000fea000383ffff */
.L_x_67:
[----:B------:R-:W-:Y:S07]  /*f5e0*/  MOV R0, UR16 ;  /* 0x0000001000007c02 */ /* 0x000fee0008000f00 */
.L_x_197:
[----:B-1----:R1:W2:Y:S02]  /*f5f0*/  SYNCS.PHASECHK.TRANS64.TRYWAIT P0, [R0+URZ+0x58], R7 ;  /* 0x00005807000075a7 */ /* 0x0022a400080011ff */
[----:B--2---:R-:W-:Y:S05]  /*f600*/  @!P0 NANOSLEEP.SYNCS 0x989680 ;  /* 0x009896800000895d */ /* 0x004fea0003900000 */
[----:B------:R-:W2:Y:S02]  /*f610*/  @!P0 SYNCS.PHASECHK.TRANS64 P0, [R0+URZ+0x58], R7 ;  /* 0x00005807000085a7 */ /* 0x000ea400080010ff */
[----:B--2---:R-:W-:Y:S05]  /*f620*/  @!P0 BRA `(.L_x_197) ;  /* 0xfffffffc00f08947 */ /* 0x004fea000383ffff */
[----:B------:R-:W-:Y:S05]  /*f630*/  BRA `(.L_x_198) ;  /* 0xffffff5000d87947 */ /* 0x000fea000383ffff */
.L_x_68:
[----:B------:R-:W-:Y:S07]  /*f640*/  MOV R0, UR21 ;  /* 0x0000001500007c02 */ /* 0x000fee0008000f00 */
.L_x_199:
[----:B-1----:R1:W2:Y:S02]  /*f650*/  SYNCS.PHASECHK.TRANS64.TRYWAIT P0, [R0+URZ+0x58], R7 ;  /* 0x00005807000075a7 */ /* 0x0022a400080011ff */
[----:B--2---:R-:W-:Y:S05]  /*f660*/  @!P0 NANOSLEEP.SYNCS 0x989680 ;  /* 0x009896800000895d */ /* 0x004fea0003900000 */
[----:B------:R-:W2:Y:S02]  /*f670*/  @!P0 SYNCS.PHASECHK.TRANS64 P0, [R0+URZ+0x58], R7 ;  /* 0x00005807000085a7 */ /* 0x000ea400080010ff */
[----:B--2---:R-:W-:Y:S05]  /*f680*/  @!P0 BRA `(.L_x_199) ;  /* 0xfffffffc00f08947 */ /* 0x004fea000383ffff */
[----:B------:R-:W-:Y:S05]  /*f690*/  BRA `(.L_x_200) ;  /* 0xffffff5400a87947 */ /* 0x000fea000383ffff */
.L_x_69:
[----:B------:R-:W-:Y:S07]  /*f6a0*/  MOV R0, UR6 ;  /* 0x0000000600007c02 */ /* 0x000fee0008000f00 */
.L_x_201:
[----:B-1----:R1:W2:Y:S02]  /*f6b0*/  SYNCS.PHASECHK.TRANS64.TRYWAIT P0, [R0+URZ+0x58], R7 ;  /* 0x00005807000075a7 */ /* 0x0022a400080011ff */
[----:B--2---:R-:W-:Y:S05]  /*f6c0*/  @!P0 NANOSLEEP.SYNCS 0x989680 ;  /* 0x009896800000895d */ /* 0x004fea0003900000 */
[----:B------:R-:W2:Y:S02]  /*f6d0*/  @!P0 SYNCS.PHASECHK.TRANS64 P0, [R0+URZ+0x58], R7 ;  /* 0x00005807000085a7 */ /* 0x000ea400080010ff */
[----:B--2---:R-:W-:Y:S05]  /*f6e0*/  @!P0 BRA `(.L_x_201) ;  /* 0xfffffffc00f08947 */ /* 0x004fea000383ffff */
[----:B------:R-:W-:Y:S05]  /*f6f0*/  BRA `(.L_x_202) ;  /* 0xffffff5800587947 */ /* 0x000fea000383ffff */
.L_x_70:
[----:B------:R-:W-:Y:S07]  /*f700*/  MOV R0, UR16 ;  /* 0x0000001000007c02 */ /* 0x000fee0008000f00 */
.L_x_203:
[----:B-1----:R1:W2:Y:S02]  /*f710*/  SYNCS.PHASECHK.TRANS64.TRYWAIT P0, [R0+URZ+0x58], R7 ;  /* 0x00005807000075a7 */ /* 0x0022a400080011ff */
[----:B--2---:R-:W-:Y:S05]  /*f720*/  @!P0 NANOSLEEP.SYNCS 0x989680 ;  /* 0x009896800000895d */ /* 0x004fea0003900000 */
[----:B------:R-:W2:Y:S02]  /*f730*/  @!P0 SYNCS.PHASECHK.TRANS64 P0, [R0+URZ+0x58], R7 ;  /* 0x00005807000085a7 */ /* 0x000ea400080010ff */
[----:B--2---:R-:W-:Y:S05]  /*f740*/  @!P0 BRA `(.L_x_203) ;  /* 0xfffffffc00f08947 */ /* 0x004fea000383ffff */
[----:B------:R-:W-:Y:S05]  /*f750*/  BRA `(.L_x_204) ;  /* 0xffffff5c00087947 */ /* 0x000fea000383ffff */
.L_x_71:
[----:B------:R-:W-:Y:S07]  /*f760*/  MOV R0, UR17 ;  /* 0x0000001100007c02 */ /* 0x000fee0008000f00 */
.L_x_205:
[----:B-1----:R1:W2:Y:S02]  /*f770*/  SYNCS.PHASECHK.TRANS64.TRYWAIT P0, [R0+URZ+0x58], R7 ;  /* 0x00005807000075a7 */ /* 0x0022a400080011ff */
[----:B--2---:R-:W-:Y:S05]  /*f780*/  @!P0 NANOSLEEP.SYNCS 0x989680 ;  /* 0x009896800000895d */ /* 0x004fea0003900000 */
[----:B------:R-:W2:Y:S02]  /*f790*/  @!P0 SYNCS.PHASECHK.TRANS64 P0, [R0+URZ+0x58], R7 ;  /* 0x00005807000085a7 */ /* 0x000ea400080010ff */
[----:B--2---:R-:W-:Y:S05]  /*f7a0*/  @!P0 BRA `(.L_x_205) ;  /* 0xfffffffc00f08947 */ /* 0x004fea000383ffff */
[----:B------:R-:W-:Y:S05]  /*f7b0*/  BRA `(.L_x_206) ;  /* 0xffffff5c00d87947 */ /* 0x000fea000383ffff */
.L_x_72:
[----:B------:R-:W-:Y:S07]  /*f7c0*/  MOV R0, UR16 ;  /* 0x0000001000007c02 */ /* 0x000fee0008000f00 */
.L_x_207:
[----:B-1----:R1:W2:Y:S02]  /*f7d0*/  SYNCS.PHASECHK.TRANS64.TRYWAIT P0, [R0+URZ+0x58], R5 ;  /* 0x00005805000075a7 */ /* 0x0022a400080011ff */
[----:B--2---:R-:W-:Y:S05]  /*f7e0*/  @!P0 NANOSLEEP.SYNCS 0x989680 ;  /* 0x009896800000895d */ /* 0x004fea0003900000 */
[----:B------:R-:W2:Y:S02]  /*f7f0*/  @!P0 SYNCS.PHASECHK.TRANS64 P0, [R0+URZ+0x58], R5 ;  /* 0x00005805000085a7 */ /* 0x000ea400080010ff */
[----:B--2---:R-:W-:Y:S05]  /*f800*/  @!P0 BRA `(.L_x_207) ;  /* 0xfffffffc00f08947 */ /* 0x004fea000383ffff */
[----:B------:R-:W-:Y:S05]  /*f810*/  BRA `(.L_x_208) ;  /* 0xffffff6000a87947 */ /* 0x000fea000383ffff */
.L_x_74:
[----:B------:R-:W-:-:S07]  /*f820*/  MOV R0, UR4 ;  /* 0x0000000400007c02 */ /* 0x000fce0008000f00 */
.L_x_209:
[----:B-1----:R1:W2:Y:S02]  /*f830*/  SYNCS.PHASECHK.TRANS64.TRYWAIT P0, [R0+URZ], R3 ;  /* 0x00000003000075a7 */ /* 0x0022a400080011ff */
[----:B--2---:R-:W-:Y:S05]  /*f840*/  @!P0 NANOSLEEP.SYNCS 0x989680 ;  /* 0x009896800000895d */ /* 0x004fea0003900000 */
[----:B------:R-:W2:Y:S02]  /*f850*/  @!P0 SYNCS.PHASECHK.TRANS64 P0, [R0+URZ], R3 ;  /* 0x00000003000085a7 */ /* 0x000ea400080010ff */
[----:B--2---:R-:W-:Y:S05]  /*f860*/  @!P0 BRA `(.L_x_209) ;  /* 0xfffffffc00f08947 */ /* 0x004fea000383ffff */
[----:B------:R-:W-:Y:S05]  /*f870*/  BRA `(.L_x_210) ;  /* 0xffffff64009c7947 */ /* 0x000fea000383ffff */
.L_x_75:
[----:B------:R-:W-:-:S07]  /*f880*/  MOV R0, UR5 ;  /* 0x0000000500007c02 */ /* 0x000fce0008000f00 */
.L_x_211:
[----:B-1----:R1:W2:Y:S02]  /*f890*/  SYNCS.PHASECHK.TRANS64.TRYWAIT P0, [R0+URZ], R3 ;  /* 0x00000003000075a7 */ /* 0x0022a400080011ff */
[----:B--2---:R-:W-:Y:S05]  /*f8a0*/  @!P0 NANOSLEEP.SYNCS 0x989680 ;  /* 0x009896800000895d */ /* 0x004fea0003900000 */
[----:B------:R-:W2:Y:S02]  /*f8b0*/  @!P0 SYNCS.PHASECHK.TRANS64 P0, [R0+URZ], R3 ;  /* 0x00000003000085a7 */ /* 0x000ea400080010ff */
[----:B--2---:R-:W-:Y:S05]  /*f8c0*/  @!P0 BRA `(.L_x_211) ;  /* 0xfffffffc00f08947 */ /* 0x004fea000383ffff */
[----:B------:R-:W-:Y:S05]  /*f8d0*/  BRA `(.L_x_212) ;  /* 0xffffff6400a87947 */ /* 0x000fea000383ffff */
.L_x_77:
[----:B--2---:R2:W3:Y:S02]  /*f8e0*/  SYNCS.PHASECHK.TRANS64.TRYWAIT P0, [R0+URZ+0x80], R3 ;  /* 0x00008003000075a7 */ /* 0x0044e400080011ff */
[----:B---3--:R-:W-:Y:S05]  /*f8f0*/  @!P0 NANOSLEEP.SYNCS 0x989680 ;  /* 0x009896800000895d */ /* 0x008fea0003900000 */
[----:B------:R-:W3:Y:S02]  /*f900*/  @!P0 SYNCS.PHASECHK.TRANS64 P0, [R0+URZ+0x80], R3 ;  /* 0x00008003000085a7 */ /* 0x000ee400080010ff */
[----:B---3--:R-:W-:Y:S05]  /*f910*/  @!P0 BRA `(.L_x_77) ;  /* 0xfffffffc00f08947 */ /* 0x008fea000383ffff */
[----:B------:R-:W-:Y:S05]  /*f920*/  BRA `(.L_x_213) ;  /* 0xffffff6800987947 */ /* 0x000fea000383ffff */
.L_x_87:
[----:B-1----:R1:W3:Y:S02]  /*f930*/  SYNCS.PHASECHK.TRANS64.TRYWAIT P0, [R4+URZ+0x40], R3 ;  /* 0x00004003040075a7 */ /* 0x0022e400080011ff */
[----:B---3--:R-:W-:Y:S05]  /*f940*/  @!P0 NANOSLEEP.SYNCS 0x989680 ;  /* 0x009896800000895d */ /* 0x008fea0003900000 */
[----:B------:R-:W3:Y:S02]  /*f950*/  @!P0 SYNCS.PHASECHK.TRANS64 P0, [R4+URZ+0x40], R3 ;  /* 0x00004003040085a7 */ /* 0x000ee400080010ff */
[----:B---3--:R-:W-:Y:S05]  /*f960*/  @!P0 BRA `(.L_x_87) ;  /* 0xfffffffc00f08947 */ /* 0x008fea000383ffff */
[----:B------:R-:W-:Y:S05]  /*f970*/  BRA `(.L_x_86) ;  /* 0xffffff7800647947 */ /* 0x000fea000383ffff */
.L_x_89:
[----:B-1----:R-:W-:Y:S04]  /*f980*/  MOV R3, UR47 ;  /* 0x0000002f00037c02 */ /* 0x002fe80008000f00 */
[----:B------:R1:W2:Y:S03]  /*f990*/  SYNCS.PHASECHK.TRANS64.TRYWAIT P1, [R3+URZ+0xa0], R0 ;  /* 0x0000a000030075a7 */ /* 0x0002a600080211ff */
[----:B--2---:R-:W-:Y:S05]  /*f9a0*/  @!P1 NANOSLEEP.SYNCS 0x989680 ;  /* 0x009896800000995d */ /* 0x004fea0003900000 */
[----:B------:R-:W2:Y:S02]  /*f9b0*/  @!P1 SYNCS.PHASECHK.TRANS64 P1, [R3+URZ+0xa0], R0 ;  /* 0x0000a000030095a7 */ /* 0x000ea400080210ff */
[----:B--2---:R-:W-:Y:S05]  /*f9c0*/  @!P1 BRA `(.L_x_89) ;  /* 0xfffffffc00ec9947 */ /* 0x004fea000383ffff */
[----:B------:R-:W-:Y:S05]  /*f9d0*/  BRA `(.L_x_88) ;  /* 0xffffff7c004c7947 */ /* 0x000fea000383ffff */
.L_x_100:
[----:B-1----:R1:W2:Y:S02]  /*f9e0*/  SYNCS.PHASECHK.TRANS64.TRYWAIT P0, [R5+URZ+0x40], R0 ;  /* 0x00004000050075a7 */ /* 0x0022a400080011ff */
[----:B--2---:R-:W-:Y:S05]  /*f9f0*/  @!P0 NANOSLEEP.SYNCS 0x989680 ;  /* 0x009896800000895d */ /* 0x004fea0003900000 */
[----:B------:R-:W2:Y:S02]  /*fa00*/  @!P0 SYNCS.PHASECHK.TRANS64 P0, [R5+URZ+0x40], R0 ;  /* 0x00004000050085a7 */ /* 0x000ea400080010ff */
[----:B--2---:R-:W-:Y:S05]  /*fa10*/  @!P0 BRA `(.L_x_100) ;  /* 0xfffffffc00f08947 */ /* 0x004fea000383ffff */
[----:B------:R-:W-:Y:S05]  /*fa20*/  BRA `(.L_x_99) ;  /* 0xffffff8800407947 */ /* 0x000fea000383ffff */
.L_x_110:
[----:B-1----:R1:W2:Y:S02]  /*fa30*/  SYNCS.PHASECHK.TRANS64.TRYWAIT P0, [R5+URZ+0x40], R4 ;  /* 0x00004004050075a7 */ /* 0x0022a400080011ff */
[----:B--2---:R-:W-:Y:S05]  /*fa40*/  @!P0 NANOSLEEP.SYNCS 0x989680 ;  /* 0x009896800000895d */ /* 0x004fea0003900000 */
[----:B------:R-:W2:Y:S02]  /*fa50*/  @!P0 SYNCS.PHASECHK.TRANS64 P0, [R5+URZ+0x40], R4 ;  /* 0x00004004050085a7 */ /* 0x000ea400080010ff */
[----:B--2---:R-:W-:Y:S05]  /*fa60*/  @!P0 BRA `(.L_x_110) ;  /* 0xfffffffc00f08947 */ /* 0x004fea000383ffff */
[----:B------:R-:W-:Y:S05]  /*fa70*/  BRA `(.L_x_109) ;  /* 0xffffff9400fc7947 */ /* 0x000fea000383ffff */
.L_x_120:
[----:B-1----:R1:W2:Y:S02]  /*fa80*/  SYNCS.PHASECHK.TRANS64.TRYWAIT P0, [R5+URZ+0x40], R4 ;  /* 0x00004004050075a7 */ /* 0x0022a400080011ff */
[----:B--2---:R-:W-:Y:S05]  /*fa90*/  @!P0 NANOSLEEP.SYNCS 0x989680 ;  /* 0x009896800000895d */ /* 0x004fea0003900000 */
[----:B------:R-:W2:Y:S02]  /*faa0*/  @!P0 SYNCS.PHASECHK.TRANS64 P0, [R5+URZ+0x40], R4 ;  /* 0x00004004050085a7 */ /* 0x000ea400080010ff */
[----:B--2---:R-:W-:Y:S05]  /*fab0*/  @!P0 BRA `(.L_x_120) ;  /* 0xfffffffc00f08947 */ /* 0x004fea000383ffff */
[----:B------:R-:W-:Y:S05]  /*fac0*/  BRA `(.L_x_119) ;  /* 0xffffffa400bc7947 */ /* 0x000fea000383ffff */
.L_x_130:
[----:B-1----:R1:W2:Y:S02]  /*fad0*/  SYNCS.PHASECHK.TRANS64.TRYWAIT P0, [R5+URZ+0x40], R4 ;  /* 0x00004004050075a7 */ /* 0x0022a400080011ff */
[----:B--2---:R-:W-:Y:S05]  /*fae0*/  @!P0 NANOSLEEP.SYNCS 0x989680 ;  /* 0x009896800000895d */ /* 0x004fea0003900000 */
[----:B------:R-:W2:Y:S02]  /*faf0*/  @!P0 SYNCS.PHASECHK.TRANS64 P0, [R5+URZ+0x40], R4 ;  /* 0x00004004050085a7 */ /* 0x000ea400080010ff */
[----:B--2---:R-:W-:Y:S05]  /*fb00*/  @!P0 BRA `(.L_x_130) ;  /* 0xfffffffc00f08947 */ /* 0x004fea000383ffff */
[----:B------:R-:W-:Y:S05]  /*fb10*/  BRA `(.L_x_129) ;  /* 0xffffffb4007c7947 */ /* 0x000fea000383ffff */
.L_x_140:
[----:B-1----:R1:W2:Y:S02]  /*fb20*/  SYNCS.PHASECHK.TRANS64.TRYWAIT P0, [R5+URZ+0x40], R4 ;  /* 0x00004004050075a7 */ /* 0x0022a400080011ff */
[----:B--2---:R-:W-:Y:S05]  /*fb30*/  @!P0 NANOSLEEP.SYNCS 0x989680 ;  /* 0x009896800000895d */ /* 0x004fea0003900000 */
[----:B------:R-:W2:Y:S02]  /*fb40*/  @!P0 SYNCS.PHASECHK.TRANS64 P0, [R5+URZ+0x40], R4 ;  /* 0x00004004050085a7 */ /* 0x000ea400080010ff */
[----:B--2---:R-:W-:Y:S05]  /*fb50*/  @!P0 BRA `(.L_x_140) ;  /* 0xfffffffc00f08947 */ /* 0x004fea000383ffff */
[----:B------:R-:W-:Y:S05]  /*fb60*/  BRA `(.L_x_139) ;  /* 0xffffffc4003c7947 */ /* 0x000fea000383ffff */
.L_x_150:
[----:B-1----:R1:W2:Y:S02]  /*fb70*/  SYNCS.PHASECHK.TRANS64.TRYWAIT P0, [R5+URZ+0x40], R4 ;  /* 0x00004004050075a7 */ /* 0x0022a400080011ff */
[----:B--2---:R-:W-:Y:S05]  /*fb80*/  @!P0 NANOSLEEP.SYNCS 0x989680 ;  /* 0x009896800000895d */ /* 0x004fea0003900000 */
[----:B------:R-:W2:Y:S02]  /*fb90*/  @!P0 SYNCS.PHASECHK.TRANS64 P0, [R5+URZ+0x40], R4 ;  /* 0x00004004050085a7 */ /* 0x000ea400080010ff */
[----:B--2---:R-:W-:Y:S05]  /*fba0*/  @!P0 BRA `(.L_x_150) ;  /* 0xfffffffc00f08947 */ /* 0x004fea000383ffff */
[----:B------:R-:W-:Y:S05]  /*fbb0*/  BRA `(.L_x_149) ;  /* 0xffffffd000fc7947 */ /* 0x000fea000383ffff */
.L_x_160:
[----:B-1----:R1:W2:Y:S02]  /*fbc0*/  SYNCS.PHASECHK.TRANS64.TRYWAIT P0, [R3+URZ+0x40], R102 ;  /* 0x00004066030075a7 */ /* 0x0022a400080011ff */
[----:B--2---:R-:W-:Y:S05]  /*fbd0*/  @!P0 NANOSLEEP.SYNCS 0x989680 ;  /* 0x009896800000895d */ /* 0x004fea0003900000 */
[----:B------:R-:W2:Y:S02]  /*fbe0*/  @!P0 SYNCS.PHASECHK.TRANS64 P0, [R3+URZ+0x40], R102 ;  /* 0x00004066030085a7 */ /* 0x000ea400080010ff */
[----:B--2---:R-:W-:Y:S05]  /*fbf0*/  @!P0 BRA `(.L_x_160) ;  /* 0xfffffffc00f08947 */ /* 0x004fea000383ffff */
[----:B------:R-:W-:Y:S05]  /*fc00*/  BRA `(.L_x_159) ;  /* 0xffffffe000b87947 */ /* 0x000fea000383ffff */
        .weak           $__internal_0_$__cuda_sm10x_tcgen05_guardrail_trap_col_being_dealloced_not_returned_by_alloc
        .type           $__internal_0_$__cuda_sm10x_tcgen05_guardrail_trap_col_being_dealloced_not_returned_by_alloc,@function
        .size           $__internal_0_$__cuda_sm10x_tcgen05_guardrail_trap_col_being_dealloced_not_returned_by_alloc,($__internal_1_$__cuda_sm10x_tcgen05_guardrail_trap_phase_invalid_during_alloc - $__internal_0_$__cuda_sm10x_tcgen05_guardrail_trap_col_being_dealloced_not_returned_by_alloc)
$__internal_0_$__cuda_sm10x_tcgen05_guardrail_trap_col_being_dealloced_not_returned_by_alloc:
[----:B------:R-:W-:Y:S05]  /*fc10*/  BPT.TRAP 0x1 ;  /* 0x000000040000795c */ /* 0x000fea0000300000 */
[----:B------:R-:W-:-:S04]  /*fc20*/  HFMA2 R3, -RZ, RZ, 0, 0 ;  /* 0x00000000ff037431 */ /* 0x000fc800000001ff */
[----:B------:R-:W-:Y:S05]  /*fc30*/  RET.REL.NODEC R2 `(_ZN7cutlass13device_kernelINS_4gemm6kernel13GemmUniversalIN4cute5tupleIJiiiiEEENS1_10collective13CollectiveMmaINS1_41MainloopSm100TmaUmmaWarpSpecializedSparseILi4ELi2ELi1ENS5_IJNS4_1CILi1EEESB_SB_EEEEENS5_IJNSA_ILi128EEENSA_ILi256EEENSA_ILi64EEEEEENS_10bfloat16_tENS5_IJNS4_6LayoutINS5_IJiNS5_IJNSA_ILi2EEEiEEEiEEENS5_IJlNS5_IJSB_SK_EEElEEEEENSJ_INS5_IJNS5_IJNS5_IJNSA_ILi8EEESK_SQ_EEEiEEENS5_IJNS5_IJNSA_ILi16EEESK_NSA_ILi4EEEEEEiEEEiEEENS5_IJNS5_IJNS5_IJSE_ST_NSA_ILi2048EEEEEENSA_ILi16384EEEEEENS5_IJNS5_IJSB_NSA_ILi1024EEENSA_ILi32EEEEEElEEElEEEEEEEESI_NS5_IJlSB_lEEENS4_8TiledMMAINS4_8MMA_AtomIJNS4_27SM100_MMA_F16BF16_SS_SPARSEISI_SI_fLi128ELi256ELNS4_4UMMA5MajorE0ELS1E_0ELNS1D_7ScaleInE0ELS1F_0EEEEEENSJ_ISC_NS5_IJNSA_ILi0EEES1I_S1I_EEEEENS5_IJNS4_10UnderscoreES1L_S1L_EEEEENS4_13SM90_TMA_LOADENS4_14ComposedLayoutINS4_7SwizzleILi2ELi4ELi3EEENS4_25smem_sparse_ptr_flag_bitsILi2ELi16EEENSJ_INS5_IJNS5_IJSB_SQ_EEENS5_IJSK_S13_EEEEEENS5_IJNS5_IJS1I_SG_EEESN_EEEEEEEvNS4_8identityES1O_NS1P_INS1Q_ILi3ELi4ELi3EEENS4_18smem_ptr_flag_bitsILi16EEENSJ_INS5_IJSQ_SG_EEENS5_IJSG_SB_EEEEEEEvS21_EENS_8epilogue10collective18CollectiveEpilogueINS2A_23Sm100TmaWarpSpecializedILi3ELi2ELi32ELb1ELb0EEEJSH_NS5_IJNSJ_ISE_SB_EENSJ_IS13_SB_EEEEEfNS5_IJSB_llEEEfS2I_NS2A_6fusion15FusionCallbacksIS2E_NS2J_17LinearCombinationIffffLNS_15FloatRoundStyleE2EEESH_S2H_JEEENS4_5SM1004TMEM4LOAD26SM100_TMEM_LOAD_32dp32b32xES1O_NS1P_INS1Q_ILi2ELi5ELi2EEENS23_ILi32EEENSJ_INS5_IJS13_SU_EEENS5_IJSB_S13_EEEEEEENS4_39AutoVectorizingCopyWithAssumedAlignmentILi128EEENS4_14SM90_TMA_STOREES2Y_S30_S30_EEEvvEEEEvNT_6ParamsE) ;  /* 0xffffff0002f07950 */ /* 0x000fea0003c3ffff */
        .weak           $__internal_1_$__cuda_sm10x_tcgen05_guardrail_trap_phase_invalid_during_alloc
        .type           $__internal_1_$__cuda_sm10x_tcgen05_guardrail_trap_phase_invalid_during_alloc,@function
        .size           $__internal_1_$__cuda_sm10x_tcgen05_guardrail_trap_phase_invalid_during_alloc,($__internal_2_$__cuda_sm10x_tcgen05_guardrail_trap_unallocated_columns_being_dealloced - $__internal_1_$__cuda_sm10x_tcgen05_guardrail_trap_phase_invalid_during_alloc)
$__internal_1_$__cuda_sm10x_tcgen05_guardrail_trap_phase_invalid_during_alloc:
[----:B------:R-:W-:Y:S05]  /*fc40*/  BPT.TRAP 0x1 ;  /* 0x000000040000795c */ /* 0x000fea0000300000 */
[----:B------:R-:W-:-:S04]  /*fc50*/  MOV R3, 0x0 ;  /* 0x0000000000037802 */ /* 0x000fc80000000f00 */
[----:B------:R-:W-:Y:S05]  /*fc60*/  RET.REL.NODEC R2 `(_ZN7cutlass13device_kernelINS_4gemm6kernel13GemmUniversalIN4cute5tupleIJiiiiEEENS1_10collective13CollectiveMmaINS1_41MainloopSm100TmaUmmaWarpSpecializedSparseILi4ELi2ELi1ENS5_IJNS4_1CILi1EEESB_SB_EEEEENS5_IJNSA_ILi128EEENSA_ILi256EEENSA_ILi64EEEEEENS_10bfloat16_tENS5_IJNS4_6LayoutINS5_IJiNS5_IJNSA_ILi2EEEiEEEiEEENS5_IJlNS5_IJSB_SK_EEElEEEEENSJ_INS5_IJNS5_IJNS5_IJNSA_ILi8EEESK_SQ_EEEiEEENS5_IJNS5_IJNSA_ILi16EEESK_NSA_ILi4EEEEEEiEEEiEEENS5_IJNS5_IJNS5_IJSE_ST_NSA_ILi2048EEEEEENSA_ILi16384EEEEEENS5_IJNS5_IJSB_NSA_ILi1024EEENSA_ILi32EEEEEElEEElEEEEEEEESI_NS5_IJlSB_lEEENS4_8TiledMMAINS4_8MMA_AtomIJNS4_27SM100_MMA_F16BF16_SS_SPARSEISI_SI_fLi128ELi256ELNS4_4UMMA5MajorE0ELS1E_0ELNS1D_7ScaleInE0ELS1F_0EEEEEENSJ_ISC_NS5_IJNSA_ILi0EEES1I_S1I_EEEEENS5_IJNS4_10UnderscoreES1L_S1L_EEEEENS4_13SM90_TMA_LOADENS4_14ComposedLayoutINS4_7SwizzleILi2ELi4ELi3EEENS4_25smem_sparse_ptr_flag_bitsILi2ELi16EEENSJ_INS5_IJNS5_IJSB_SQ_EEENS5_IJSK_S13_EEEEEENS5_IJNS5_IJS1I_SG_EEESN_EEEEEEEvNS4_8identityES1O_NS1P_INS1Q_ILi3ELi4ELi3EEENS4_18smem_ptr_flag_bitsILi16EEENSJ_INS5_IJSQ_SG_EEENS5_IJSG_SB_EEEEEEEvS21_EENS_8epilogue10collective18CollectiveEpilogueINS2A_23Sm100TmaWarpSpecializedILi3ELi2ELi32ELb1ELb0EEEJSH_NS5_IJNSJ_ISE_SB_EENSJ_IS13_SB_EEEEEfNS5_IJSB_llEEEfS2I_NS2A_6fusion15FusionCallbacksIS2E_NS2J_17LinearCombinationIffffLNS_15FloatRoundStyleE2EEESH_S2H_JEEENS4_5SM1004TMEM4LOAD26SM100_TMEM_LOAD_32dp32b32xES1O_NS1P_INS1Q_ILi2ELi5ELi2EEENS23_ILi32EEENSJ_INS5_IJS13_SU_EEENS5_IJSB_S13_EEEEEEENS4_39AutoVectorizingCopyWithAssumedAlignmentILi128EEENS4_14SM90_TMA_STOREES2Y_S30_S30_EEEvvEEEEvNT_6ParamsE) ;  /* 0xffffff0002e47950 */ /* 0x000fea0003c3ffff */
        .weak           $__internal_2_$__cuda_sm10x_tcgen05_guardrail_trap_unallocated_columns_being_dealloced
        .type           $__internal_2_$__cuda_sm10x_tcgen05_guardrail_trap_unallocated_columns_being_dealloced,@function
        .size           $__internal_2_$__cuda_sm10x_tcgen05_guardrail_trap_unallocated_columns_being_dealloced,(.L_x_215 - $__internal_2_$__cuda_sm10x_tcgen05_guardrail_trap_unallocated_columns_being_dealloced)
$__internal_2_$__cuda_sm10x_tcgen05_guardrail_trap_unallocated_columns_being_dealloced:
[----:B------:R-:W-:Y:S05]  /*fc70*/  BPT.TRAP 0x1 ;  /* 0x000000040000795c */ /* 0x000fea0000300000 */
[----:B------:R-:W-:-:S04]  /*fc80*/  HFMA2 R3, -RZ, RZ, 0, 0 ;  /* 0x00000000ff037431 */ /* 0x000fc800000001ff */
[----:B------:R-:W-:Y:S05]  /*fc90*/  RET.REL.NODEC R2 `(_ZN7cutlass13device_kernelINS_4gemm6kernel13GemmUniversalIN4cute5tupleIJiiiiEEENS1_10collective13CollectiveMmaINS1_41MainloopSm100TmaUmmaWarpSpecializedSparseILi4ELi2ELi1ENS5_IJNS4_1CILi1EEESB_SB_EEEEENS5_IJNSA_ILi128EEENSA_ILi256EEENSA_ILi64EEEEEENS_10bfloat16_tENS5_IJNS4_6LayoutINS5_IJiNS5_IJNSA_ILi2EEEiEEEiEEENS5_IJlNS5_IJSB_SK_EEElEEEEENSJ_INS5_IJNS5_IJNS5_IJNSA_ILi8EEESK_SQ_EEEiEEENS5_IJNS5_IJNSA_ILi16EEESK_NSA_ILi4EEEEEEiEEEiEEENS5_IJNS5_IJNS5_IJSE_ST_NSA_ILi2048EEEEEENSA_ILi16384EEEEEENS5_IJNS5_IJSB_NSA_ILi1024EEENSA_ILi32EEEEEElEEElEEEEEEEESI_NS5_IJlSB_lEEENS4_8TiledMMAINS4_8MMA_AtomIJNS4_27SM100_MMA_F16BF16_SS_SPARSEISI_SI_fLi128ELi256ELNS4_4UMMA5MajorE0ELS1E_0ELNS1D_7ScaleInE0ELS1F_0EEEEEENSJ_ISC_NS5_IJNSA_ILi0EEES1I_S1I_EEEEENS5_IJNS4_10UnderscoreES1L_S1L_EEEEENS4_13SM90_TMA_LOADENS4_14ComposedLayoutINS4_7SwizzleILi2ELi4ELi3EEENS4_25smem_sparse_ptr_flag_bitsILi2ELi16EEENSJ_INS5_IJNS5_IJSB_SQ_EEENS5_IJSK_S13_EEEEEENS5_IJNS5_IJS1I_SG_EEESN_EEEEEEEvNS4_8identityES1O_NS1P_INS1Q_ILi3ELi4ELi3EEENS4_18smem_ptr_flag_bitsILi16EEENSJ_INS5_IJSQ_SG_EEENS5_IJSG_SB_EEEEEEEvS21_EENS_8epilogue10collective18CollectiveEpilogueINS2A_23Sm100TmaWarpSpecializedILi3ELi2ELi32ELb1ELb0EEEJSH_NS5_IJNSJ_ISE_SB_EENSJ_IS13_SB_EEEEEfNS5_IJSB_llEEEfS2I_NS2A_6fusion15FusionCallbacksIS2E_NS2J_17LinearCombinationIffffLNS_15FloatRoundStyleE2EEESH_S2H_JEEENS4_5SM1004TMEM4LOAD26SM100_TMEM_LOAD_32dp32b32xES1O_NS1P_INS1Q_ILi2ELi5ELi2EEENS23_ILi32EEENSJ_INS5_IJS13_SU_EEENS5_IJSB_S13_EEEEEEENS4_39AutoVectorizingCopyWithAssumedAlignmentILi128EEENS4_14SM90_TMA_STOREES2Y_S30_S30_EEEvvEEEEvNT_6ParamsE) ;  /* 0xffffff0002d87950 */ /* 0x000fea0003c3ffff */
.L_x_214:
[----:B------:R-:W-:-:S00]  /*fca0*/  BRA `(.L_x_214) ;  /* 0xfffffffc00fc7947 */ /* 0x000fc0000383ffff */
[----:B------:R-:W-:-:S00]  /*fcb0*/  NOP ;  /* 0x0000000000007918 */ /* 0x000fc00000000000 */
        /* <DEDUP_REMOVED lines=12> */
.L_x_215:


//--------------------- .nv.global.init           --------------------------
	.section	.nv.global.init,"aw",@progbits
.nv.global.init:
	.type		$str$27,@object
	.size		$str$27,($str$28 - $str$27)
$str$27:
        /*0000*/ 	.byte	0x28, 0x61, 0x64, 0x64, 0x72, 0x65, 0x73, 0x73, 0x20, 0x26, 0x20, 0x6d, 0x61, 0x73, 0x6b, 0x29
        /*0010*/ 	.byte	0x20, 0x3d, 0x3d, 0x20, 0x30, 0x00
	.type		$str$28,@object
	.size		$str$28,($str$26 - $str$28)
$str$28:
        /*0016*/ 	.byte	0x2f, 0x74, 0x6d, 0x70, 0x2f, 0x63, 0x75, 0x74, 0x6c, 0x61, 0x73, 0x73, 0x5f, 0x73, 0x77, 0x65
        /*0026*/ 	.byte	0x65, 0x70, 0x5f, 0x73, 0x72, 0x63, 0x2f, 0x69, 0x6e, 0x63, 0x6c, 0x75, 0x64, 0x65, 0x2f, 0x63
        /*0036*/ 	.byte	0x75, 0x74, 0x65, 0x2f, 0x70, 0x6f, 0x69, 0x6e, 0x74, 0x65, 0x72, 0x5f, 0x66, 0x6c, 0x61, 0x67
        /*0046*/ 	.byte	0x67, 0x65, 0x64, 0x2e, 0x68, 0x70, 0x70, 0x00
	.type		$str$26,@object
	.size		$str$26,($str$25 - $str$26)
$str$26:
        /*004e*/ 	.byte	0x2f, 0x74, 0x6d, 0x70, 0x2f, 0x63, 0x75, 0x74, 0x6c, 0x61, 0x73, 0x73, 0x5f, 0x73, 0x77, 0x65
        /*005e*/ 	.byte	0x65, 0x70, 0x5f, 0x73, 0x72, 0x63, 0x2f, 0x69, 0x6e, 0x63, 0x6c, 0x75, 0x64, 0x65, 0x2f, 0x63
        /*006e*/ 	.byte	0x75, 0x74, 0x65, 0x2f, 0x61, 0x74, 0x6f, 0x6d, 0x2f, 0x63, 0x6f, 0x70, 0x79, 0x5f, 0x74, 0x72
        /*007e*/ 	.byte	0x61, 0x69, 0x74, 0x73, 0x5f, 0x73, 0x6d, 0x31, 0x30, 0x30, 0x2e, 0x68, 0x70, 0x70, 0x00
	.type		$str$25,@object
	.size		$str$25,(__unnamed_1 - $str$25)
$str$25:
        /*008d*/ 	.byte	0x28, 0x28, 0x75, 0x69, 0x6e, 0x74, 0x33, 0x32, 0x5f, 0x74, 0x28, 0x74, 0x68, 0x72, 0x65, 0x61
        /*009d*/ 	.byte	0x64, 0x49, 0x64, 0x78, 0x2e, 0x78, 0x29, 0x20, 0x2f, 0x20, 0x33, 0x32, 0x29, 0x20, 0x25, 0x20
        /*00ad*/ 	.byte	0x34, 0x29, 0x20, 0x3d, 0x3d, 0x20, 0x28, 0x28, 0x28, 0x74, 0x6d, 0x65, 0x6d, 0x5f, 0x61, 0x64
        /*00bd*/ 	.byte	0x64, 0x72, 0x20, 0x3e, 0x3e, 0x20, 0x31, 0x36, 0x29, 0x20, 0x2f, 0x20, 0x33, 0x32, 0x29, 0x20
        /*00cd*/ 	.byte	0x25, 0x20, 0x34, 0x29, 0x00
	.type		__unnamed_1,@object
	.size		__unnamed_1,(__unnamed_2 - __unnamed_1)
__unnamed_1:
        /*00d2*/ 	.byte	0x61, 0x75, 0x74, 0x6f, 0x20, 0x63, 0x75, 0x74, 0x65, 0x3a, 0x3a, 0x61, 0x73, 0x5f, 0x70, 0x6f
        /* <DEDUP_REMOVED lines=23> */
        /*0252*/ 	.byte	0x3a, 0x3a, 0x43, 0x3c, 0x34, 0x30, 0x39, 0x36, 0x3e, 0x3e, 0x3e, 0x3e, 0x5d, 0x00
	.type		__unnamed_2,@object
	.size		__unnamed_2,(.L_2 - __unnamed_2)
__unnamed_2:
        /* <DEDUP_REMOVED lines=42> */
        /*0500*/ 	.byte	0x3e, 0x5d, 0x00
.L_2:


//--------------------- .nv.shared._ZN7cutlass13device_kernelINS_4gemm6kernel13GemmUniversalIN4cute5tupleIJiiiiEEENS1_10collective13CollectiveMmaINS1_41MainloopSm100TmaUmmaWarpSpecializedSparseILi4ELi2ELi1ENS5_IJNS4_1CILi1EEESB_SB_EEEEENS5_IJNSA_ILi128EEENSA_ILi256EEENSA_ILi64EEEEEENS_10bfloat16_tENS5_IJNS4_6LayoutINS5_IJiNS5_IJNSA_ILi2EEEiEEEiEEENS5_IJlNS5_IJSB_SK_EEElEEEEENSJ_INS5_IJNS5_IJNS5_IJNSA_ILi8EEESK_SQ_EEEiEEENS5_IJNS5_IJNSA_ILi16EEESK_NSA_ILi4EEEEEEiEEEiEEENS5_IJNS5_IJNS5_IJSE_ST_NSA_ILi2048EEEEEENSA_ILi16384EEEEEENS5_IJNS5_IJSB_NSA_ILi1024EEENSA_ILi32EEEEEElEEElEEEEEEEESI_NS5_IJlSB_lEEENS4_8TiledMMAINS4_8MMA_AtomIJNS4_27SM100_MMA_F16BF16_SS_SPARSEISI_SI_fLi128ELi256ELNS4_4UMMA5MajorE0ELS1E_0ELNS1D_7ScaleInE0ELS1F_0EEEEEENSJ_ISC_NS5_IJNSA_ILi0EEES1I_S1I_EEEEENS5_IJNS4_10UnderscoreES1L_S1L_EEEEENS4_13SM90_TMA_LOADENS4_14ComposedLayoutINS4_7SwizzleILi2ELi4ELi3EEENS4_25smem_sparse_ptr_flag_bitsILi2ELi16EEENSJ_INS5_IJNS5_IJSB_SQ_EEENS5_IJSK_S13_EEEEEENS5_IJNS5_IJS1I_SG_EEESN_EEEEEEEvNS4_8identityES1O_NS1P_INS1Q_ILi3ELi4ELi3EEENS4_18smem_ptr_flag_bitsILi16EEENSJ_INS5_IJSQ_SG_EEENS5_IJSG_SB_EEEEEEEvS21_EENS_8epilogue10collective18CollectiveEpilogueINS2A_23Sm100TmaWarpSpecializedILi3ELi2ELi32ELb1ELb0EEEJSH_NS5_IJNSJ_ISE_SB_EENSJ_IS13_SB_EEEEEfNS5_IJSB_llEEEfS2I_NS2A_6fusion15FusionCallbacksIS2E_NS2J_17LinearCombinationIffffLNS_15FloatRoundStyleE2EEESH_S2H_JEEENS4_5SM1004TMEM4LOAD26SM100_TMEM_LOAD_32dp32b32xES1O_NS1P_INS1Q_ILi2ELi5ELi2EEENS23_ILi32EEENSJ_INS5_IJS13_SU_EEENS5_IJSB_S13_EEEEEEENS4_39AutoVectorizingCopyWithAssumedAlignmentILi128EEENS4_14SM90_TMA_STOREES2Y_S30_S30_EEEvvEEEEvNT_6ParamsE --------------------------
	.section	.nv.shared._ZN7cutlass13device_kernelINS_4gemm6kernel13GemmUniversalIN4cute5tupleIJiiiiEEENS1_10collective13CollectiveMmaINS1_41MainloopSm100TmaUmmaWarpSpecializedSparseILi4ELi2ELi1ENS5_IJNS4_1CILi1EEESB_SB_EEEEENS5_IJNSA_ILi128EEENSA_ILi256EEENSA_ILi64EEEEEENS_10bfloat16_tENS5_IJNS4_6LayoutINS5_IJiNS5_IJNSA_ILi2EEEiEEEiEEENS5_IJlNS5_IJSB_SK_EEElEEEEENSJ_INS5_IJNS5_IJNS5_IJNSA_ILi8EEESK_SQ_EEEiEEENS5_IJNS5_IJNSA_ILi16EEESK_NSA_ILi4EEEEEEiEEEiEEENS5_IJNS5_IJNS5_IJSE_ST_NSA_ILi2048EEEEEENSA_ILi16384EEEEEENS5_IJNS5_IJSB_NSA_ILi1024EEENSA_ILi32EEEEEElEEElEEEEEEEESI_NS5_IJlSB_lEEENS4_8TiledMMAINS4_8MMA_AtomIJNS4_27SM100_MMA_F16BF16_SS_SPARSEISI_SI_fLi128ELi256ELNS4_4UMMA5MajorE0ELS1E_0ELNS1D_7ScaleInE0ELS1F_0EEEEEENSJ_ISC_NS5_IJNSA_ILi0EEES1I_S1I_EEEEENS5_IJNS4_10UnderscoreES1L_S1L_EEEEENS4_13SM90_TMA_LOADENS4_14ComposedLayoutINS4_7SwizzleILi2ELi4ELi3EEENS4_25smem_sparse_ptr_flag_bitsILi2ELi16EEENSJ_INS5_IJNS5_IJSB_SQ_EEENS5_IJSK_S13_EEEEEENS5_IJNS5_IJS1I_SG_EEESN_EEEEEEEvNS4_8identityES1O_NS1P_INS1Q_ILi3ELi4ELi3EEENS4_18smem_ptr_flag_bitsILi16EEENSJ_INS5_IJSQ_SG_EEENS5_IJSG_SB_EEEEEEEvS21_EENS_8epilogue10collective18CollectiveEpilogueINS2A_23Sm100TmaWarpSpecializedILi3ELi2ELi32ELb1ELb0EEEJSH_NS5_IJNSJ_ISE_SB_EENSJ_IS13_SB_EEEEEfNS5_IJSB_llEEEfS2I_NS2A_6fusion15FusionCallbacksIS2E_NS2J_17LinearCombinationIffffLNS_15FloatRoundStyleE2EEESH_S2H_JEEENS4_5SM1004TMEM4LOAD26SM100_TMEM_LOAD_32dp32b32xES1O_NS1P_INS1Q_ILi2ELi5ELi2EEENS23_ILi32EEENSJ_INS5_IJS13_SU_EEENS5_IJSB_S13_EEEEEEENS4_39AutoVectorizingCopyWithAssumedAlignmentILi128EEENS4_14SM90_TMA_STOREES2Y_S30_S30_EEEvvEEEEvNT_6ParamsE,"aw",@nobits
	.sectionflags	@""
	.align	16
	.zero		1024


//--------------------- .nv.shared.reserved.0     --------------------------
	.section	.nv.shared.reserved.0,"aw",@nobits
	.weak		__nv_reservedSMEM_offset_0_alias
	.size		__nv_reservedSMEM_offset_0_alias, 0, 64
	.other		__nv_reservedSMEM_offset_0_alias,@"STO_CUDA_RESERVED_SHARED STV_DEFAULT"
__nv_reservedSMEM_offset_0_alias:
	.zero		0
.nv.shared.reserved.0:
	.zero		64
	.weak		__nv_reservedSMEM_tcgen05_partition
	.type		__nv_reservedSMEM_tcgen05_partition,@object
	.size		__nv_reservedSMEM_tcgen05_partition,(.L_0 - __nv_reservedSMEM_tcgen05_partition)
__nv_reservedSMEM_tcgen05_partition:
	.zero		32
.L_0:


//--------------------- .nv.global                --------------------------
	.section	.nv.global,"aw",@nobits
.nv.global:
	.type		_ZN39_INTERNAL_1bab83f5_4_k_cu_56010faf_36164cute1_E,@object
	.size		_ZN39_INTERNAL_1bab83f5_4_k_cu_56010faf_36164cute1_E,(_ZN39_INTERNAL_1bab83f5_4_k_cu_56010faf_36164cuda3std3__45__cpo6cbeginE - _ZN39_INTERNAL_1bab83f5_4_k_cu_56010faf_36164cute1_E)
_ZN39_INTERNAL_1bab83f5_4_k_cu_56010faf_36164cute1_E:
	.zero		1
	.type		_ZN39_INTERNAL_1bab83f5_4_k_cu_56010faf_36164cuda3std3__45__cpo6cbeginE,@object
	.size		_ZN39_INTERNAL_1bab83f5_4_k_cu_56010faf_36164cuda3std3__45__cpo6cbeginE,(_ZN39_INTERNAL_1bab83f5_4_k_cu_56010faf_36164cuda3std3__48in_placeE - _ZN39_INTERNAL_1bab83f5_4_k_cu_56010faf_36164cuda3std3__45__cpo6cbeginE)
_ZN39_INTERNAL_1bab83f5_4_k_cu_56010faf_36164cuda3std3__45__cpo6cbeginE:
	.zero		1
	.type		_ZN39_INTERNAL_1bab83f5_4_k_cu_56010faf_36164cuda3std3__48in_placeE,@object
	.size		_ZN39_INTERNAL_1bab83f5_4_k_cu_56010faf_36164cuda3std3__48in_placeE,(_ZN39_INTERNAL_1bab83f5_4_k_cu_56010faf_36164cuda3std6ranges3__45__cpo9iter_moveE - _ZN39_INTERNAL_1bab83f5_4_k_cu_56010faf_36164cuda3std3__48in_placeE)
_ZN39_INTERNAL_1bab83f5_4_k_cu_56010faf_36164cuda3std3__48in_placeE:
	.zero		1
	.type		_ZN39_INTERNAL_1bab83f5_4_k_cu_56010faf_36164cuda3std6ranges3__45__cpo9iter_moveE,@object
	.size		_ZN39_INTERNAL_1bab83f5_4_k_cu_56010faf_36164cuda3std6ranges3__45__cpo9iter_moveE,(_ZN39_INTERNAL_1bab83f5_4_k_cu_56010faf_36164cuda3std3__45__cpo5beginE - _ZN39_INTERNAL_1bab83f5_4_k_cu_56010faf_36164cuda3std6ranges3__45__cpo9iter_moveE)
_ZN39_INTERNAL_1bab83f5_4_k_cu_56010faf_36164cuda3std6ranges3__45__cpo9iter_moveE:
	.zero		1
	.type		_ZN39_INTERNAL_1bab83f5_4_k_cu_56010faf_36164cuda3std3__45__cpo5beginE,@object
	.size		_ZN39_INTERNAL_1bab83f5_4_k_cu_56010faf_36164cuda3std3__45__cpo5beginE,(_ZN39_INTERNAL_1bab83f5_4_k_cu_56010faf_36164cuda3std3__441_GLOBAL__N__1bab83f5_4_k_cu_56010faf_36166ignoreE - _ZN39_INTERNAL_1bab83f5_4_k_cu_56010faf_36164cuda3std3__45__cpo5beginE)
_ZN39_INTERNAL_1bab83f5_4_k_cu_56010faf_36164cuda3std3__45__cpo5beginE:
	.zero		1
	.type		_ZN39_INTERNAL_1bab83f5_4_k_cu_56010faf_36164cuda3std3__441_GLOBAL__N__1bab83f5_4_k_cu_56010faf_36166ignoreE,@object
	.size		_ZN39_INTERNAL_1bab83f5_4_k_cu_56010faf_36164cuda3std3__441_GLOBAL__N__1bab83f5_4_k_cu_56010faf_36166ignoreE,(_ZN39_INTERNAL_1bab83f5_4_k_cu_56010faf_36164cute7productE - _ZN39_INTERNAL_1bab83f5_4_k_cu_56010faf_36164cuda3std3__441_GLOBAL__N__1bab83f5_4_k_cu_56010faf_36166ignoreE)
_ZN39_INTERNAL_1bab83f5_4_k_cu_56010faf_36164cuda3std3__441_GLOBAL__N__1bab83f5_4_k_cu_56010faf_36166ignoreE:
	.zero		1
	.type		_ZN39_INTERNAL_1bab83f5_4_k_cu_56010faf_36164cute7productE,@object
	.size		_ZN39_INTERNAL_1bab83f5_4_k_cu_56010faf_36164cute7productE,(_ZN39_INTERNAL_1bab83f5_4_k_cu_56010faf_36164cuda3std3__45__cpo3endE - _ZN39_INTERNAL_1bab83f5_4_k_cu_56010faf_36164cute7productE)
_ZN39_INTERNAL_1bab83f5_4_k_cu_56010faf_36164cute7productE:
	.zero		1
	.type		_ZN39_INTERNAL_1bab83f5_4_k_cu_56010faf_36164cuda3std3__45__cpo3endE,@object
	.size		_ZN39_INTERNAL_1bab83f5_4_k_cu_56010faf_36164cuda3std3__45__cpo3endE,(_ZN39_INTERNAL_1bab83f5_4_k_cu_56010faf_36164cuda3std3__419piecewise_constructE - _ZN39_INTERNAL_1bab83f5_4_k_cu_56010faf_36164cuda3std3__45__cpo3endE)
_ZN39_INTERNAL_1bab83f5_4_k_cu_56010faf_36164cuda3std3__45__cpo3endE:
	.zero		1
	.type		_ZN39_INTERNAL_1bab83f5_4_k_cu_56010faf_36164cuda3std3__419piecewise_constructE,@object
	.size		_ZN39_INTERNAL_1bab83f5_4_k_cu_56010faf_36164cuda3std3__419piecewise_constructE,(_ZN39_INTERNAL_1bab83f5_4_k_cu_56010faf_36164cuda3std3__45__cpo4cendE - _ZN39_INTERNAL_1bab83f5_4_k_cu_56010faf_36164cuda3std3__419piecewise_constructE)
_ZN39_INTERNAL_1bab83f5_4_k_cu_56010faf_36164cuda3std3__419piecewise_constructE:
	.zero		1
	.type		_ZN39_INTERNAL_1bab83f5_4_k_cu_56010faf_36164cuda3std3__45__cpo4cendE,@object
	.size		_ZN39_INTERNAL_1bab83f5_4_k_cu_56010faf_36164cuda3std3__45__cpo4cendE,(_ZN39_INTERNAL_1bab83f5_4_k_cu_56010faf_36164cuda3std6ranges3__45__cpo4swapE - _ZN39_INTERNAL_1bab83f5_4_k_cu_56010faf_36164cuda3std3__45__cpo4cendE)
_ZN39_INTERNAL_1bab83f5_4_k_cu_56010faf_36164cuda3std3__45__cpo4cendE:
	.zero		1
	.type		_ZN39_INTERNAL_1bab83f5_4_k_cu_56010faf_36164cuda3std6ranges3__45__cpo4swapE,@object
	.size		_ZN39_INTERNAL_1bab83f5_4_k_cu_56010faf_36164cuda3std6ranges3__45__cpo4swapE,(.L_10 - _ZN39_INTERNAL_1bab83f5_4_k_cu_56010faf_36164cuda3std6ranges3__45__cpo4swapE)
_ZN39_INTERNAL_1bab83f5_4_k_cu_56010faf_36164cuda3std6ranges3__45__cpo4swapE:
	.zero		1
.L_10:


//--------------------- .nv.constant0._ZN7cutlass13device_kernelINS_4gemm6kernel13GemmUniversalIN4cute5tupleIJiiiiEEENS1_10collective13CollectiveMmaINS1_41MainloopSm100TmaUmmaWarpSpecializedSparseILi4ELi2ELi1ENS5_IJNS4_1CILi1EEESB_SB_EEEEENS5_IJNSA_ILi128EEENSA_ILi256EEENSA_ILi64EEEEEENS_10bfloat16_tENS5_IJNS4_6LayoutINS5_IJiNS5_IJNSA_ILi2EEEiEEEiEEENS5_IJlNS5_IJSB_SK_EEElEEEEENSJ_INS5_IJNS5_IJNS5_IJNSA_ILi8EEESK_SQ_EEEiEEENS5_IJNS5_IJNSA_ILi16EEESK_NSA_ILi4EEEEEEiEEEiEEENS5_IJNS5_IJNS5_IJSE_ST_NSA_ILi2048EEEEEENSA_ILi16384EEEEEENS5_IJNS5_IJSB_NSA_ILi1024EEENSA_ILi32EEEEEElEEElEEEEEEEESI_NS5_IJlSB_lEEENS4_8TiledMMAINS4_8MMA_AtomIJNS4_27SM100_MMA_F16BF16_SS_SPARSEISI_SI_fLi128ELi256ELNS4_4UMMA5MajorE0ELS1E_0ELNS1D_7ScaleInE0ELS1F_0EEEEEENSJ_ISC_NS5_IJNSA_ILi0EEES1I_S1I_EEEEENS5_IJNS4_10UnderscoreES1L_S1L_EEEEENS4_13SM90_TMA_LOADENS4_14ComposedLayoutINS4_7SwizzleILi2ELi4ELi3EEENS4_25smem_sparse_ptr_flag_bitsILi2ELi16EEENSJ_INS5_IJNS5_IJSB_SQ_EEENS5_IJSK_S13_EEEEEENS5_IJNS5_IJS1I_SG_EEESN_EEEEEEEvNS4_8identityES1O_NS1P_INS1Q_ILi3ELi4ELi3EEENS4_18smem_ptr_flag_bitsILi16EEENSJ_INS5_IJSQ_SG_EEENS5_IJSG_SB_EEEEEEEvS21_EENS_8epilogue10collective18CollectiveEpilogueINS2A_23Sm100TmaWarpSpecializedILi3ELi2ELi32ELb1ELb0EEEJSH_NS5_IJNSJ_ISE_SB_EENSJ_IS13_SB_EEEEEfNS5_IJSB_llEEEfS2I_NS2A_6fusion15FusionCallbacksIS2E_NS2J_17LinearCombinationIffffLNS_15FloatRoundStyleE2EEESH_S2H_JEEENS4_5SM1004TMEM4LOAD26SM100_TMEM_LOAD_32dp32b32xES1O_NS1P_INS1Q_ILi2ELi5ELi2EEENS23_ILi32EEENSJ_INS5_IJS13_SU_EEENS5_IJSB_S13_EEEEEEENS4_39AutoVectorizingCopyWithAssumedAlignmentILi128EEENS4_14SM90_TMA_STOREES2Y_S30_S30_EEEvvEEEEvNT_6ParamsE --------------------------
	.section	.nv.constant0._ZN7cutlass13device_kernelINS_4gemm6kernel13GemmUniversalIN4cute5tupleIJiiiiEEENS1_10collective13CollectiveMmaINS1_41MainloopSm100TmaUmmaWarpSpecializedSparseILi4ELi2ELi1ENS5_IJNS4_1CILi1EEESB_SB_EEEEENS5_IJNSA_ILi128EEENSA_ILi256EEENSA_ILi64EEEEEENS_10bfloat16_tENS5_IJNS4_6LayoutINS5_IJiNS5_IJNSA_ILi2EEEiEEEiEEENS5_IJlNS5_IJSB_SK_EEElEEEEENSJ_INS5_IJNS5_IJNS5_IJNSA_ILi8EEESK_SQ_EEEiEEENS5_IJNS5_IJNSA_ILi16EEESK_NSA_ILi4EEEEEEiEEEiEEENS5_IJNS5_IJNS5_IJSE_ST_NSA_ILi2048EEEEEENSA_ILi16384EEEEEENS5_IJNS5_IJSB_NSA_ILi1024EEENSA_ILi32EEEEEElEEElEEEEEEEESI_NS5_IJlSB_lEEENS4_8TiledMMAINS4_8MMA_AtomIJNS4_27SM100_MMA_F16BF16_SS_SPARSEISI_SI_fLi128ELi256ELNS4_4UMMA5MajorE0ELS1E_0ELNS1D_7ScaleInE0ELS1F_0EEEEEENSJ_ISC_NS5_IJNSA_ILi0EEES1I_S1I_EEEEENS5_IJNS4_10UnderscoreES1L_S1L_EEEEENS4_13SM90_TMA_LOADENS4_14ComposedLayoutINS4_7SwizzleILi2ELi4ELi3EEENS4_25smem_sparse_ptr_flag_bitsILi2ELi16EEENSJ_INS5_IJNS5_IJSB_SQ_EEENS5_IJSK_S13_EEEEEENS5_IJNS5_IJS1I_SG_EEESN_EEEEEEEvNS4_8identityES1O_NS1P_INS1Q_ILi3ELi4ELi3EEENS4_18smem_ptr_flag_bitsILi16EEENSJ_INS5_IJSQ_SG_EEENS5_IJSG_SB_EEEEEEEvS21_EENS_8epilogue10collective18CollectiveEpilogueINS2A_23Sm100TmaWarpSpecializedILi3ELi2ELi32ELb1ELb0EEEJSH_NS5_IJNSJ_ISE_SB_EENSJ_IS13_SB_EEEEEfNS5_IJSB_llEEEfS2I_NS2A_6fusion15FusionCallbacksIS2E_NS2J_17LinearCombinationIffffLNS_15FloatRoundStyleE2EEESH_S2H_JEEENS4_5SM1004TMEM4LOAD26SM100_TMEM_LOAD_32dp32b32xES1O_NS1P_INS1Q_ILi2ELi5ELi2EEENS23_ILi32EEENSJ_INS5_IJS13_SU_EEENS5_IJSB_S13_EEEEEEENS4_39AutoVectorizingCopyWithAssumedAlignmentILi128EEENS4_14SM90_TMA_STOREES2Y_S30_S30_EEEvvEEEEvNT_6ParamsE,"a",@progbits
	.sectionflags	@""
	.align	4
.nv.constant0._ZN7cutlass13device_kernelINS_4gemm6kernel13GemmUniversalIN4cute5tupleIJiiiiEEENS1_10collective13CollectiveMmaINS1_41MainloopSm100TmaUmmaWarpSpecializedSparseILi4ELi2ELi1ENS5_IJNS4_1CILi1EEESB_SB_EEEEENS5_IJNSA_ILi128EEENSA_ILi256EEENSA_ILi64EEEEEENS_10bfloat16_tENS5_IJNS4_6LayoutINS5_IJiNS5_IJNSA_ILi2EEEiEEEiEEENS5_IJlNS5_IJSB_SK_EEElEEEEENSJ_INS5_IJNS5_IJNS5_IJNSA_ILi8EEESK_SQ_EEEiEEENS5_IJNS5_IJNSA_ILi16EEESK_NSA_ILi4EEEEEEiEEEiEEENS5_IJNS5_IJNS5_IJSE_ST_NSA_ILi2048EEEEEENSA_ILi16384EEEEEENS5_IJNS5_IJSB_NSA_ILi1024EEENSA_ILi32EEEEEElEEElEEEEEEEESI_NS5_IJlSB_lEEENS4_8TiledMMAINS4_8MMA_AtomIJNS4_27SM100_MMA_F16BF16_SS_SPARSEISI_SI_fLi128ELi256ELNS4_4UMMA5MajorE0ELS1E_0ELNS1D_7ScaleInE0ELS1F_0EEEEEENSJ_ISC_NS5_IJNSA_ILi0EEES1I_S1I_EEEEENS5_IJNS4_10UnderscoreES1L_S1L_EEEEENS4_13SM90_TMA_LOADENS4_14ComposedLayoutINS4_7SwizzleILi2ELi4ELi3EEENS4_25smem_sparse_ptr_flag_bitsILi2ELi16EEENSJ_INS5_IJNS5_IJSB_SQ_EEENS5_IJSK_S13_EEEEEENS5_IJNS5_IJS1I_SG_EEESN_EEEEEEEvNS4_8identityES1O_NS1P_INS1Q_ILi3ELi4ELi3EEENS4_18smem_ptr_flag_bitsILi16EEENSJ_INS5_IJSQ_SG_EEENS5_IJSG_SB_EEEEEEEvS21_EENS_8epilogue10collective18CollectiveEpilogueINS2A_23Sm100TmaWarpSpecializedILi3ELi2ELi32ELb1ELb0EEEJSH_NS5_IJNSJ_ISE_SB_EENSJ_IS13_SB_EEEEEfNS5_IJSB_llEEEfS2I_NS2A_6fusion15FusionCallbacksIS2E_NS2J_17LinearCombinationIffffLNS_15FloatRoundStyleE2EEESH_S2H_JEEENS4_5SM1004TMEM4LOAD26SM100_TMEM_LOAD_32dp32b32xES1O_NS1P_INS1Q_ILi2ELi5ELi2EEENS23_ILi32EEENSJ_INS5_IJS13_SU_EEENS5_IJSB_S13_EEEEEEENS4_39AutoVectorizingCopyWithAssumedAlignmentILi128EEENS4_14SM90_TMA_STOREES2Y_S30_S30_EEEvvEEEEvNT_6ParamsE:
	.zero		3456


//--------------------- SYMBOLS --------------------------

	.type		.nv.reservedSmem.offset0,@object
	.size		.nv.reservedSmem.offset0,0x4
	.type		.nv.reservedSmem.cap,@object
	.size		.nv.reservedSmem.cap,0x4
	.type		__assertfail,@function
